// auto-generated by cutlass_sweep.gemm — config: {"arch": "sm_90", "cluster_m": 2, "cluster_n": 1, "dtype": "bf16", "stages": 4, "tile_k": 32, "tile_m": 256, "tile_n": 128}
#include "cutlass/cutlass.h"
#include "cutlass/gemm/collective/collective_builder.hpp"
#include "cutlass/gemm/device/gemm_universal_adapter.h"
#include "cutlass/gemm/kernel/gemm_universal.hpp"
#include "cutlass/epilogue/collective/collective_builder.hpp"

using ElemA = cutlass::bfloat16_t;
using ElemB = cutlass::bfloat16_t;
using ElemCD = cutlass::bfloat16_t;
using Acc  = float;
using TileShape    = cute::Shape<cute::_256, cute::_128, cute::_32>;
using ClusterShape = cute::Shape<cute::_2, cute::_1, cute::_1>;

using CollectiveEpilogue = typename cutlass::epilogue::collective::CollectiveBuilder<
    cutlass::arch::Sm90, cutlass::arch::OpClassTensorOp,
    TileShape, ClusterShape,
    cutlass::epilogue::collective::EpilogueTileAuto,
    Acc, Acc,
    ElemCD, cutlass::layout::RowMajor, 128 / cutlass::sizeof_bits<ElemCD>::value,
    ElemCD, cutlass::layout::RowMajor, 128 / cutlass::sizeof_bits<ElemCD>::value,
    cutlass::epilogue::collective::EpilogueScheduleAuto
  >::CollectiveOp;

using CollectiveMainloop = typename cutlass::gemm::collective::CollectiveBuilder<
    cutlass::arch::Sm90, cutlass::arch::OpClassTensorOp,
    ElemA, cutlass::layout::RowMajor, 128 / cutlass::sizeof_bits<ElemA>::value,
    ElemB, cutlass::layout::ColumnMajor, 128 / cutlass::sizeof_bits<ElemB>::value,
    Acc,
    TileShape, ClusterShape,
    cutlass::gemm::collective::StageCount<4>,
    cutlass::gemm::collective::KernelScheduleAuto
  >::CollectiveOp;

using GemmKernel = cutlass::gemm::kernel::GemmUniversal<
    cute::Shape<int,int,int,int>,
    CollectiveMainloop,
    CollectiveEpilogue
>;
using Gemm = cutlass::gemm::device::GemmUniversalAdapter<GemmKernel>;

// Force the device kernel symbol into the cubin without needing a host main.
auto* _anchor = &cutlass::device_kernel<GemmKernel>;


// ===== COMPILED SASS (sm_90a) =====

	.target	sm_90a

	.elftype	@"ET_EXEC"


//--------------------- .note.nv.tkinfo           --------------------------
	.section	.note.nv.tkinfo,"",@"SHT_NOTE"
	.sectionflags	@"SHF_NOTE_NV_TKINFO"
	.tkinfo
        /*0018*/ 	.word	0x00000002
        /*0030*/ 	.string	""
        /*0030*/ 	.string	"ptxas"
        /*0030*/ 	.string	"Cuda compilation tools, release 13.0, V13.0.88"
        /*0030*/ 	.string	"Build cuda_13.0.r13.0/compiler.36424714_0"
        /*0030*/ 	.string	"-arch sm_90a -m 64 "



//--------------------- .note.nv.cuinfo           --------------------------
	.section	.note.nv.cuinfo,"",@"SHT_NOTE"
	.sectionflags	@"SHF_NOTE_NV_CUINFO"
        /*0018*/ 	.short	0x0002
        /*001a*/ 	.short	0x005a
        /*001c*/ 	.short	0x0082
	.zero		2


//--------------------- .nv.info                  --------------------------
	.section	.nv.info,"",@"SHT_CUDA_INFO"
	.align	4


	//----- nvinfo : EIATTR_REGCOUNT
	.align		4
        /*0000*/ 	.byte	0x04, 0x2f
        /*0002*/ 	.short	(.L_15 - .L_14)
	.align		4
.L_14:
        /*0004*/ 	.word	index@(_ZN7cutlass13device_kernelINS_4gemm6kernel13GemmUniversalIN4cute5tupleIJiiiiEEENS1_10collective13CollectiveMmaINS1_34MainloopSm90TmaGmmaWarpSpecializedILi4ENS5_IJNS4_1CILi2EEENSA_ILi1EEESC_EEENS1_35KernelTmaWarpSpecializedCooperativeEEENS5_IJNSA_ILi256EEENSA_ILi128EEENSA_ILi32EEEEEENS_10bfloat16_tENS5_IJlSC_lEEESK_SL_NS4_8TiledMMAINS4_8MMA_AtomIJNS4_4SM904GMMA28MMA_64x128x16_F32BF16BF16_SSILNSP_5MajorE0ELSR_0ELNSP_7ScaleInE1ELSS_1EEEEEENS4_6LayoutISD_NS5_IJSC_NSA_ILi0EEESW_EEEEENS5_IJNS4_10UnderscoreESZ_SZ_EEEEENS4_13SM90_TMA_LOADENS4_14ComposedLayoutINS4_7SwizzleILi2ELi4ELi3EEENS4_18smem_ptr_flag_bitsILi16EEENSV_INS5_IJNSA_ILi8EEESI_EEENS5_IJSI_SC_EEEEEEEvNS4_8identityENS4_23SM90_TMA_LOAD_MULTICASTES1C_vS1D_EENS_8epilogue10collective6detail29Sm90TmaWarpSpecializedAdapterINS1H_15DefaultEpilogueISK_SL_SL_NS1G_6thread17LinearCombinationISK_Li1EffLNS1L_9ScaleType4KindE0ELNS_15FloatRoundStyleE2ESK_EENS1_15EpilogueDefaultEEEEEvvEEEEvNT_6ParamsE)
        /*0008*/ 	.word	0x000000a8


	//----- nvinfo : EIATTR_FRAME_SIZE
	.align		4
.L_15:
        /*000c*/ 	.byte	0x04, 0x11
        /*000e*/ 	.short	(.L_17 - .L_16)
	.align		4
.L_16:
        /*0010*/ 	.word	index@(_ZN7cutlass13device_kernelINS_4gemm6kernel13GemmUniversalIN4cute5tupleIJiiiiEEENS1_10collective13CollectiveMmaINS1_34MainloopSm90TmaGmmaWarpSpecializedILi4ENS5_IJNS4_1CILi2EEENSA_ILi1EEESC_EEENS1_35KernelTmaWarpSpecializedCooperativeEEENS5_IJNSA_ILi256EEENSA_ILi128EEENSA_ILi32EEEEEENS_10bfloat16_tENS5_IJlSC_lEEESK_SL_NS4_8TiledMMAINS4_8MMA_AtomIJNS4_4SM904GMMA28MMA_64x128x16_F32BF16BF16_SSILNSP_5MajorE0ELSR_0ELNSP_7ScaleInE1ELSS_1EEEEEENS4_6LayoutISD_NS5_IJSC_NSA_ILi0EEESW_EEEEENS5_IJNS4_10UnderscoreESZ_SZ_EEEEENS4_13SM90_TMA_LOADENS4_14ComposedLayoutINS4_7SwizzleILi2ELi4ELi3EEENS4_18smem_ptr_flag_bitsILi16EEENSV_INS5_IJNSA_ILi8EEESI_EEENS5_IJSI_SC_EEEEEEEvNS4_8identityENS4_23SM90_TMA_LOAD_MULTICASTES1C_vS1D_EENS_8epilogue10collective6detail29Sm90TmaWarpSpecializedAdapterINS1H_15DefaultEpilogueISK_SL_SL_NS1G_6thread17LinearCombinationISK_Li1EffLNS1L_9ScaleType4KindE0ELNS_15FloatRoundStyleE2ESK_EENS1_15EpilogueDefaultEEEEEvvEEEEvNT_6ParamsE)
        /*0014*/ 	.word	0x00000000


	//----- nvinfo : EIATTR_MIN_STACK_SIZE
	.align		4
.L_17:
        /*0018*/ 	.byte	0x04, 0x12
        /*001a*/ 	.short	(.L_19 - .L_18)
	.align		4
.L_18:
        /*001c*/ 	.word	index@(_ZN7cutlass13device_kernelINS_4gemm6kernel13GemmUniversalIN4cute5tupleIJiiiiEEENS1_10collective13CollectiveMmaINS1_34MainloopSm90TmaGmmaWarpSpecializedILi4ENS5_IJNS4_1CILi2EEENSA_ILi1EEESC_EEENS1_35KernelTmaWarpSpecializedCooperativeEEENS5_IJNSA_ILi256EEENSA_ILi128EEENSA_ILi32EEEEEENS_10bfloat16_tENS5_IJlSC_lEEESK_SL_NS4_8TiledMMAINS4_8MMA_AtomIJNS4_4SM904GMMA28MMA_64x128x16_F32BF16BF16_SSILNSP_5MajorE0ELSR_0ELNSP_7ScaleInE1ELSS_1EEEEEENS4_6LayoutISD_NS5_IJSC_NSA_ILi0EEESW_EEEEENS5_IJNS4_10UnderscoreESZ_SZ_EEEEENS4_13SM90_TMA_LOADENS4_14ComposedLayoutINS4_7SwizzleILi2ELi4ELi3EEENS4_18smem_ptr_flag_bitsILi16EEENSV_INS5_IJNSA_ILi8EEESI_EEENS5_IJSI_SC_EEEEEEEvNS4_8identityENS4_23SM90_TMA_LOAD_MULTICASTES1C_vS1D_EENS_8epilogue10collective6detail29Sm90TmaWarpSpecializedAdapterINS1H_15DefaultEpilogueISK_SL_SL_NS1G_6thread17LinearCombinationISK_Li1EffLNS1L_9ScaleType4KindE0ELNS_15FloatRoundStyleE2ESK_EENS1_15EpilogueDefaultEEEEEvvEEEEvNT_6ParamsE)
        /*0020*/ 	.word	0x00000000
.L_19:


//--------------------- .nv.compat                --------------------------
	.section	.nv.compat,"",@"SHT_CUDA_COMPAT_INFO"
	.align	4
        /*0000*/ 	.byte	0x02, 0x09, 0x01, 0x00, 0x02, 0x02, 0x04, 0x00, 0x02, 0x05, 0x05, 0x00, 0x03, 0x07, 0x01, 0x01
        /*0010*/ 	.byte	0x02, 0x03, 0x01, 0x00, 0x02, 0x06, 0x01, 0x00, 0x04, 0x0b, 0x08, 0x00, 0x00, 0x00, 0x00, 0x00
        /*0020*/ 	.byte	0x00, 0x00, 0x00, 0x00


//--------------------- .nv.info._ZN7cutlass13device_kernelINS_4gemm6kernel13GemmUniversalIN4cute5tupleIJiiiiEEENS1_10collective13CollectiveMmaINS1_34MainloopSm90TmaGmmaWarpSpecializedILi4ENS5_IJNS4_1CILi2EEENSA_ILi1EEESC_EEENS1_35KernelTmaWarpSpecializedCooperativeEEENS5_IJNSA_ILi256EEENSA_ILi128EEENSA_ILi32EEEEEENS_10bfloat16_tENS5_IJlSC_lEEESK_SL_NS4_8TiledMMAINS4_8MMA_AtomIJNS4_4SM904GMMA28MMA_64x128x16_F32BF16BF16_SSILNSP_5MajorE0ELSR_0ELNSP_7ScaleInE1ELSS_1EEEEEENS4_6LayoutISD_NS5_IJSC_NSA_ILi0EEESW_EEEEENS5_IJNS4_10UnderscoreESZ_SZ_EEEEENS4_13SM90_TMA_LOADENS4_14ComposedLayoutINS4_7SwizzleILi2ELi4ELi3EEENS4_18smem_ptr_flag_bitsILi16EEENSV_INS5_IJNSA_ILi8EEESI_EEENS5_IJSI_SC_EEEEEEEvNS4_8identityENS4_23SM90_TMA_LOAD_MULTICASTES1C_vS1D_EENS_8epilogue10collective6detail29Sm90TmaWarpSpecializedAdapterINS1H_15DefaultEpilogueISK_SL_SL_NS1G_6thread17LinearCombinationISK_Li1EffLNS1L_9ScaleType4KindE0ELNS_15FloatRoundStyleE2ESK_EENS1_15EpilogueDefaultEEEEEvvEEEEvNT_6ParamsE --------------------------
	.section	.nv.info._ZN7cutlass13device_kernelINS_4gemm6kernel13GemmUniversalIN4cute5tupleIJiiiiEEENS1_10collective13CollectiveMmaINS1_34MainloopSm90TmaGmmaWarpSpecializedILi4ENS5_IJNS4_1CILi2EEENSA_ILi1EEESC_EEENS1_35KernelTmaWarpSpecializedCooperativeEEENS5_IJNSA_ILi256EEENSA_ILi128EEENSA_ILi32EEEEEENS_10bfloat16_tENS5_IJlSC_lEEESK_SL_NS4_8TiledMMAINS4_8MMA_AtomIJNS4_4SM904GMMA28MMA_64x128x16_F32BF16BF16_SSILNSP_5MajorE0ELSR_0ELNSP_7ScaleInE1ELSS_1EEEEEENS4_6LayoutISD_NS5_IJSC_NSA_ILi0EEESW_EEEEENS5_IJNS4_10UnderscoreESZ_SZ_EEEEENS4_13SM90_TMA_LOADENS4_14ComposedLayoutINS4_7SwizzleILi2ELi4ELi3EEENS4_18smem_ptr_flag_bitsILi16EEENSV_INS5_IJNSA_ILi8EEESI_EEENS5_IJSI_SC_EEEEEEEvNS4_8identityENS4_23SM90_TMA_LOAD_MULTICASTES1C_vS1D_EENS_8epilogue10collective6detail29Sm90TmaWarpSpecializedAdapterINS1H_15DefaultEpilogueISK_SL_SL_NS1G_6thread17LinearCombinationISK_Li1EffLNS1L_9ScaleType4KindE0ELNS_15FloatRoundStyleE2ESK_EENS1_15EpilogueDefaultEEEEEvvEEEEvNT_6ParamsE,"",@"SHT_CUDA_INFO"
	.sectionflags	@""
	.align	4


	//----- nvinfo : EIATTR_CUDA_API_VERSION
	.align		4
        /*0000*/ 	.byte	0x04, 0x37
        /*0002*/ 	.short	(.L_21 - .L_20)
.L_20:
        /*0004*/ 	.word	0x00000082


	//----- nvinfo : EIATTR_KPARAM_INFO
	.align		4
.L_21:
        /*0008*/ 	.byte	0x04, 0x17
        /*000a*/ 	.short	(.L_23 - .L_22)
.L_22:
        /*000c*/ 	.word	0x00000000
        /*0010*/ 	.short	0x0000
        /*0012*/ 	.short	0x0070
        /*0014*/ 	.byte	0x00, 0xf0, 0x01, 0x10


	//----- nvinfo : EIATTR_SPARSE_MMA_MASK
	.align		4
.L_23:
        /*0018*/ 	.byte	0x03, 0x50
        /*001a*/ 	.short	0x0000


	//----- nvinfo : EIATTR_MAXREG_COUNT
	.align		4
        /*001c*/ 	.byte	0x03, 0x1b
        /*001e*/ 	.short	0x00a8


	//----- nvinfo : EIATTR_NUM_BARRIERS
	.align		4
        /*0020*/ 	.byte	0x02, 0x4c
        /*0022*/ 	.byte	0x01
	.zero		1


	//----- nvinfo : EIATTR_EXTERNS
	.align		4
        /*0024*/ 	.byte	0x04, 0x0f
        /*0026*/ 	.short	(.L_25 - .L_24)


	//   ....[0]....
	.align		4
.L_24:
        /*0028*/ 	.word	index@(__assertfail)


	//----- nvinfo : EIATTR_MERCURY_ISA_VERSION
	.align		4
.L_25:
        /*002c*/ 	.byte	0x03, 0x5f
        /*002e*/ 	.short	0x0101


	//----- nvinfo : EIATTR_INT_WARP_WIDE_INSTR_OFFSETS
	.align		4
        /*0030*/ 	.byte	0x04, 0x31
        /*0032*/ 	.short	(.L_27 - .L_26)


	//   ....[0]....
.L_26:
        /*0034*/ 	.word	0x00000480


	//   ....[1]....
        /*0038*/ 	.word	0x000004b0


	//   ....[2]....
        /*003c*/ 	.word	0x00000670


	//   ....[3]....
        /*0040*/ 	.word	0x00001c50


	//----- nvinfo : EIATTR_COOP_GROUP_MASK_REGIDS
	.align		4
.L_27:
        /*0044*/ 	.byte	0x04, 0x29
        /*0046*/ 	.short	(.L_29 - .L_28)


	//   ....[0]....
.L_28:
        /*0048*/ 	.word	0xffffffff


	//   ....[1]....
        /*004c*/ 	.word	0xffffffff


	//   ....[2]....
        /*0050*/ 	.word	0xffffffff


	//   ....[3]....
        /*0054*/ 	.word	0xffffffff


	//   ....[4]....
        /*0058*/ 	.word	0xffffffff


	//   ....[5]....
        /*005c*/ 	.word	0xffffffff


	//----- nvinfo : EIATTR_COOP_GROUP_INSTR_OFFSETS
	.align		4
.L_29:
        /*0060*/ 	.byte	0x04, 0x28
        /*0062*/ 	.short	(.L_31 - .L_30)


	//   ....[0]....
.L_30:
        /*0064*/ 	.word	0x00000060


	//   ....[1]....
        /*0068*/ 	.word	0x00000070


	//   ....[2]....
        /*006c*/ 	.word	0x00000130


	//   ....[3]....
        /*0070*/ 	.word	0x000002d0


	//   ....[4]....
        /*0074*/ 	.word	0x000007f0


	//   ....[5]....
        /*0078*/ 	.word	0x00001240


	//----- nvinfo : EIATTR_REG_RECONFIG
	.align		4
.L_31:
        /*007c*/ 	.byte	0x01, 0x54
	.zero		2


	//----- nvinfo : EIATTR_SYSCALL_OFFSETS
	.align		4
        /*0080*/ 	.byte	0x04, 0x46
        /*0082*/ 	.short	(.L_33 - .L_32)


	//   ....[0]....
.L_32:
        /*0084*/ 	.word	0x00001400


	//----- nvinfo : EIATTR_MBARRIER_INSTR_OFFSETS
	.align		4
.L_33:
        /*0088*/ 	.byte	0x04, 0x39
        /*008a*/ 	.short	(.L_35 - .L_34)


	//   ....[0]....
.L_34:
        /*008c*/ 	.word	0x00000230
        /*0090*/ 	.word	0x000000ff
        /*0094*/ 	.word	0x00000000
        /*0098*/ 	.short	0x0100
        /*009a*/ 	.byte	0x08
	.zero		1


	//   ....[1]....
        /*009c*/ 	.word	0x00000240
        /*00a0*/ 	.word	0x000000ff
        /*00a4*/ 	.word	0x00000020
        /*00a8*/ 	.short	0x0100
        /*00aa*/ 	.byte	0x08
	.zero		1


	//   ....[2]....
        /*00ac*/ 	.word	0x00000250
        /*00b0*/ 	.word	0x000000ff
        /*00b4*/ 	.word	0x00000008
        /*00b8*/ 	.short	0x0100
        /*00ba*/ 	.byte	0x08
	.zero		1


	//   ....[3]....
        /*00bc*/ 	.word	0x00000260
        /*00c0*/ 	.word	0x000000ff
        /*00c4*/ 	.word	0x00000028
        /*00c8*/ 	.short	0x0100
        /*00ca*/ 	.byte	0x08
	.zero		1


	//   ....[4]....
        /*00cc*/ 	.word	0x00000270
        /*00d0*/ 	.word	0x000000ff
        /*00d4*/ 	.word	0x00000010
        /*00d8*/ 	.short	0x0100
        /*00da*/ 	.byte	0x08
	.zero		1


	//   ....[5]....
        /*00dc*/ 	.word	0x00000280
        /*00e0*/ 	.word	0x000000ff
        /*00e4*/ 	.word	0x00000030
        /*00e8*/ 	.short	0x0100
        /*00ea*/ 	.byte	0x08
	.zero		1


	//   ....[6]....
        /*00ec*/ 	.word	0x00000290
        /*00f0*/ 	.word	0x000000ff
        /*00f4*/ 	.word	0x00000018
        /*00f8*/ 	.short	0x0100
        /*00fa*/ 	.byte	0x08
	.zero		1


	//   ....[7]....
        /*00fc*/ 	.word	0x000002a0
        /*0100*/ 	.word	0x000000ff
        /*0104*/ 	.word	0x00000038
        /*0108*/ 	.short	0x0100
        /*010a*/ 	.byte	0x08
	.zero		1


	//   ....[8]....
        /*010c*/ 	.word	0x000006f0
        /*0110*/ 	.word	0x000000ff
        /*0114*/ 	.word	0x00000050
        /*0118*/ 	.short	0x0100
        /*011a*/ 	.byte	0x06
	.zero		1


	//   ....[9]....
        /*011c*/ 	.word	0x00000780
        /*0120*/ 	.word	0x000000ff
        /*0124*/ 	.word	0x00000058
        /*0128*/ 	.short	0x0100
        /*012a*/ 	.byte	0x06
	.zero		1


	//   ....[10]....
        /*012c*/ 	.word	0x000014c0
        /*0130*/ 	.word	0x00000003
        /*0134*/ 	.word	0x00000000
        /*0138*/ 	.short	0x010a
        /*013a*/ 	.byte	0x3f
	.zero		1


	//   ....[11]....
        /*013c*/ 	.word	0x00001500
        /*0140*/ 	.word	0x00000003
        /*0144*/ 	.word	0x00000000
        /*0148*/ 	.short	0x010a
        /*014a*/ 	.byte	0x3f
	.zero		1


	//   ....[12]....
        /*014c*/ 	.word	0x00001890
        /*0150*/ 	.word	0x00000005
        /*0154*/ 	.word	0x00000000
        /*0158*/ 	.short	0x010a
        /*015a*/ 	.byte	0x3f
	.zero		1


	//   ....[13]....
        /*015c*/ 	.word	0x000018d0
        /*0160*/ 	.word	0x00000005
        /*0164*/ 	.word	0x00000000
        /*0168*/ 	.short	0x010a
        /*016a*/ 	.byte	0x3f
	.zero		1


	//   ....[14]....
        /*016c*/ 	.word	0x00001af0
        /*0170*/ 	.word	0x00000005
        /*0174*/ 	.word	0x00000000
        /*0178*/ 	.short	0x0101
        /*017a*/ 	.byte	0x3f
	.zero		1


	//   ....[15]....
        /*017c*/ 	.word	0x00001cd0
        /*0180*/ 	.word	0x00000003
        /*0184*/ 	.word	0x00000000
        /*0188*/ 	.short	0x0101
        /*018a*/ 	.byte	0x3f
	.zero		1


	//   ....[16]....
        /*018c*/ 	.word	0x0000b500
        /*0190*/ 	.word	0x00000014
        /*0194*/ 	.word	0x00000020
        /*0198*/ 	.short	0x010a
        /*019a*/ 	.byte	0x3f
	.zero		1


	//   ....[17]....
        /*019c*/ 	.word	0x0000b8c0
        /*01a0*/ 	.word	0x00000005
        /*01a4*/ 	.word	0x00000058
        /*01a8*/ 	.short	0x0101
        /*01aa*/ 	.byte	0x3f
	.zero		1


	//   ....[18]....
        /*01ac*/ 	.word	0x0000bfe0
        /*01b0*/ 	.word	0x00000007
        /*01b4*/ 	.word	0x00000000
        /*01b8*/ 	.short	0x010a
        /*01ba*/ 	.byte	0x3f
	.zero		1


	//   ....[19]....
        /*01bc*/ 	.word	0x0000c060
        /*01c0*/ 	.word	0x00000008
        /*01c4*/ 	.word	0x00000000
        /*01c8*/ 	.short	0x010a
        /*01ca*/ 	.byte	0x3f
	.zero		1


	//   ....[20]....
        /*01cc*/ 	.word	0x0000c0f0
        /*01d0*/ 	.word	0x0000000b
        /*01d4*/ 	.word	0x00000000
        /*01d8*/ 	.short	0x010a
        /*01da*/ 	.byte	0x3f
	.zero		1


	//   ....[21]....
        /*01dc*/ 	.word	0x0000c180
        /*01e0*/ 	.word	0x00000003
        /*01e4*/ 	.word	0x00000000
        /*01e8*/ 	.short	0x010a
        /*01ea*/ 	.byte	0x3f
	.zero		1


	//   ....[22]....
        /*01ec*/ 	.word	0x0000c1e0
        /*01f0*/ 	.word	0x00000003
        /*01f4*/ 	.word	0x00000000
        /*01f8*/ 	.short	0x010a
        /*01fa*/ 	.byte	0x3f
	.zero		1


	//   ....[23]....
        /*01fc*/ 	.word	0x0000c230
        /*0200*/ 	.word	0x00000005
        /*0204*/ 	.word	0x00000000
        /*0208*/ 	.short	0x010a
        /*020a*/ 	.byte	0x3f
	.zero		1


	//   ....[24]....
        /*020c*/ 	.word	0x0000c300
        /*0210*/ 	.word	0x00000014
        /*0214*/ 	.word	0x00000020
        /*0218*/ 	.short	0x010a
        /*021a*/ 	.byte	0x3f
	.zero		1


	//   ....[25]....
        /*021c*/ 	.word	0x0000c3d0
        /*0220*/ 	.word	0x00000007
        /*0224*/ 	.word	0x00000000
        /*0228*/ 	.short	0x010a
        /*022a*/ 	.byte	0x3f
	.zero		1


	//   ....[26]....
        /*022c*/ 	.word	0x0000c420
        /*0230*/ 	.word	0x00000008
        /*0234*/ 	.word	0x00000000
        /*0238*/ 	.short	0x010a
        /*023a*/ 	.byte	0x3f
	.zero		1


	//   ....[27]....
        /*023c*/ 	.word	0x0000c470
        /*0240*/ 	.word	0x0000000b
        /*0244*/ 	.word	0x00000000
        /*0248*/ 	.short	0x010a
        /*024a*/ 	.byte	0x3f
	.zero		1


	//----- nvinfo : EIATTR_NUM_MBARRIERS
	.align		4
.L_35:
        /*024c*/ 	.byte	0x03, 0x38
        /*024e*/ 	.short	0x000a


	//----- nvinfo : EIATTR_EXIT_INSTR_OFFSETS
	.align		4
        /*0250*/ 	.byte	0x04, 0x1c
        /*0252*/ 	.short	(.L_37 - .L_36)


	//   ....[0]....
.L_36:
        /*0254*/ 	.word	0x00000950


	//   ....[1]....
        /*0258*/ 	.word	0x00001170


	//   ....[2]....
        /*025c*/ 	.word	0x0000ac10


	//   ....[3]....
        /*0260*/ 	.word	0x0000b170


	//   ....[4]....
        /*0264*/ 	.word	0x0000c1d0


	//----- nvinfo : EIATTR_MAX_THREADS
	.align		4
.L_37:
        /*0268*/ 	.byte	0x04, 0x05
        /*026a*/ 	.short	(.L_39 - .L_38)
.L_38:
        /*026c*/ 	.word	0x00000180
        /*0270*/ 	.word	0x00000001
        /*0274*/ 	.word	0x00000001


	//----- nvinfo : EIATTR_CRS_STACK_SIZE
	.align		4
.L_39:
        /*0278*/ 	.byte	0x04, 0x1e
        /*027a*/ 	.short	(.L_41 - .L_40)
.L_40:
        /*027c*/ 	.word	0x00000000


	//----- nvinfo : EIATTR_CBANK_PARAM_SIZE
	.align		4
.L_41:
        /*0280*/ 	.byte	0x03, 0x19
        /*0282*/ 	.short	0x0470


	//----- nvinfo : EIATTR_PARAM_CBANK
	.align		4
        /*0284*/ 	.byte	0x04, 0x0a
        /*0286*/ 	.short	(.L_43 - .L_42)
	.align		4
.L_42:
        /*0288*/ 	.word	index@(.nv.constant0._ZN7cutlass13device_kernelINS_4gemm6kernel13GemmUniversalIN4cute5tupleIJiiiiEEENS1_10collective13CollectiveMmaINS1_34MainloopSm90TmaGmmaWarpSpecializedILi4ENS5_IJNS4_1CILi2EEENSA_ILi1EEESC_EEENS1_35KernelTmaWarpSpecializedCooperativeEEENS5_IJNSA_ILi256EEENSA_ILi128EEENSA_ILi32EEEEEENS_10bfloat16_tENS5_IJlSC_lEEESK_SL_NS4_8TiledMMAINS4_8MMA_AtomIJNS4_4SM904GMMA28MMA_64x128x16_F32BF16BF16_SSILNSP_5MajorE0ELSR_0ELNSP_7ScaleInE1ELSS_1EEEEEENS4_6LayoutISD_NS5_IJSC_NSA_ILi0EEESW_EEEEENS5_IJNS4_10UnderscoreESZ_SZ_EEEEENS4_13SM90_TMA_LOADENS4_14ComposedLayoutINS4_7SwizzleILi2ELi4ELi3EEENS4_18smem_ptr_flag_bitsILi16EEENSV_INS5_IJNSA_ILi8EEESI_EEENS5_IJSI_SC_EEEEEEEvNS4_8identityENS4_23SM90_TMA_LOAD_MULTICASTES1C_vS1D_EENS_8epilogue10collective6detail29Sm90TmaWarpSpecializedAdapterINS1H_15DefaultEpilogueISK_SL_SL_NS1G_6thread17LinearCombinationISK_Li1EffLNS1L_9ScaleType4KindE0ELNS_15FloatRoundStyleE2ESK_EENS1_15EpilogueDefaultEEEEEvvEEEEvNT_6ParamsE)
        /*028c*/ 	.short	0x0210
        /*028e*/ 	.short	0x0470


	//----- nvinfo : EIATTR_SW_WAR
	.align		4
.L_43:
        /*0290*/ 	.byte	0x04, 0x36
        /*0292*/ 	.short	(.L_45 - .L_44)
.L_44:
        /*0294*/ 	.word	0x00000008
.L_45:


//--------------------- .nv.callgraph             --------------------------
	.section	.nv.callgraph,"",@"SHT_CUDA_CALLGRAPH"
	.align	4
	.sectionentsize	8
	.align		4
        /*0000*/ 	.word	0x00000000
	.align		4
        /*0004*/ 	.word	0xffffffff
	.align		4
        /*0008*/ 	.word	index@(_ZN7cutlass13device_kernelINS_4gemm6kernel13GemmUniversalIN4cute5tupleIJiiiiEEENS1_10collective13CollectiveMmaINS1_34MainloopSm90TmaGmmaWarpSpecializedILi4ENS5_IJNS4_1CILi2EEENSA_ILi1EEESC_EEENS1_35KernelTmaWarpSpecializedCooperativeEEENS5_IJNSA_ILi256EEENSA_ILi128EEENSA_ILi32EEEEEENS_10bfloat16_tENS5_IJlSC_lEEESK_SL_NS4_8TiledMMAINS4_8MMA_AtomIJNS4_4SM904GMMA28MMA_64x128x16_F32BF16BF16_SSILNSP_5MajorE0ELSR_0ELNSP_7ScaleInE1ELSS_1EEEEEENS4_6LayoutISD_NS5_IJSC_NSA_ILi0EEESW_EEEEENS5_IJNS4_10UnderscoreESZ_SZ_EEEEENS4_13SM90_TMA_LOADENS4_14ComposedLayoutINS4_7SwizzleILi2ELi4ELi3EEENS4_18smem_ptr_flag_bitsILi16EEENSV_INS5_IJNSA_ILi8EEESI_EEENS5_IJSI_SC_EEEEEEEvNS4_8identityENS4_23SM90_TMA_LOAD_MULTICASTES1C_vS1D_EENS_8epilogue10collective6detail29Sm90TmaWarpSpecializedAdapterINS1H_15DefaultEpilogueISK_SL_SL_NS1G_6thread17LinearCombinationISK_Li1EffLNS1L_9ScaleType4KindE0ELNS_15FloatRoundStyleE2ESK_EENS1_15EpilogueDefaultEEEEEvvEEEEvNT_6ParamsE)
	.align		4
        /*000c*/ 	.word	index@(__assertfail)
	.align		4
        /*0010*/ 	.word	0x00000000
	.align		4
        /*0014*/ 	.word	0xfffffffe
	.align		4
        /*0018*/ 	.word	0x00000000
	.align		4
        /*001c*/ 	.word	0xfffffffd
	.align		4
        /*0020*/ 	.word	0x00000000
	.align		4
        /*0024*/ 	.word	0xfffffffc


//--------------------- .nv.constant4             --------------------------
	.section	.nv.constant4,"a",@progbits
	.align	8
	.align		8
.nv.constant4:
        /*0000*/ 	.dword	__assertfail
	.align		8
        /*0008*/ 	.dword	__unnamed_1
	.align		8
        /*0010*/ 	.dword	_ZN39_INTERNAL_193fcecc_4_k_cu_7a5aa86c_38894cuda3std3__45__cpo5beginE
	.align		8
        /*0018*/ 	.dword	_ZN39_INTERNAL_193fcecc_4_k_cu_7a5aa86c_38894cuda3std3__45__cpo3endE
	.align		8
        /*0020*/ 	.dword	_ZN39_INTERNAL_193fcecc_4_k_cu_7a5aa86c_38894cuda3std3__45__cpo6cbeginE
	.align		8
        /*0028*/ 	.dword	_ZN39_INTERNAL_193fcecc_4_k_cu_7a5aa86c_38894cuda3std3__45__cpo4cendE
	.align		8
        /*0030*/ 	.dword	_ZN39_INTERNAL_193fcecc_4_k_cu_7a5aa86c_38894cuda3std3__441_GLOBAL__N__193fcecc_4_k_cu_7a5aa86c_38896ignoreE
	.align		8
        /*0038*/ 	.dword	_ZN39_INTERNAL_193fcecc_4_k_cu_7a5aa86c_38894cuda3std3__419piecewise_constructE
	.align		8
        /*0040*/ 	.dword	_ZN39_INTERNAL_193fcecc_4_k_cu_7a5aa86c_38894cuda3std3__48in_placeE
	.align		8
        /*0048*/ 	.dword	_ZN39_INTERNAL_193fcecc_4_k_cu_7a5aa86c_38894cuda3std6ranges3__45__cpo4swapE
	.align		8
        /*0050*/ 	.dword	_ZN39_INTERNAL_193fcecc_4_k_cu_7a5aa86c_38894cuda3std6ranges3__45__cpo9iter_moveE
	.align		8
        /*0058*/ 	.dword	_ZN39_INTERNAL_193fcecc_4_k_cu_7a5aa86c_38894cute7productE
	.align		8
        /*0060*/ 	.dword	_ZN39_INTERNAL_193fcecc_4_k_cu_7a5aa86c_38894cute1_E
	.align		8
        /*0068*/ 	.dword	$str$22
	.align		8
        /*0070*/ 	.dword	$str$23


//--------------------- .text._ZN7cutlass13device_kernelINS_4gemm6kernel13GemmUniversalIN4cute5tupleIJiiiiEEENS1_10collective13CollectiveMmaINS1_34MainloopSm90TmaGmmaWarpSpecializedILi4ENS5_IJNS4_1CILi2EEENSA_ILi1EEESC_EEENS1_35KernelTmaWarpSpecializedCooperativeEEENS5_IJNSA_ILi256EEENSA_ILi128EEENSA_ILi32EEEEEENS_10bfloat16_tENS5_IJlSC_lEEESK_SL_NS4_8TiledMMAINS4_8MMA_AtomIJNS4_4SM904GMMA28MMA_64x128x16_F32BF16BF16_SSILNSP_5MajorE0ELSR_0ELNSP_7ScaleInE1ELSS_1EEEEEENS4_6LayoutISD_NS5_IJSC_NSA_ILi0EEESW_EEEEENS5_IJNS4_10UnderscoreESZ_SZ_EEEEENS4_13SM90_TMA_LOADENS4_14ComposedLayoutINS4_7SwizzleILi2ELi4ELi3EEENS4_18smem_ptr_flag_bitsILi16EEENSV_INS5_IJNSA_ILi8EEESI_EEENS5_IJSI_SC_EEEEEEEvNS4_8identityENS4_23SM90_TMA_LOAD_MULTICASTES1C_vS1D_EENS_8epilogue10collective6detail29Sm90TmaWarpSpecializedAdapterINS1H_15DefaultEpilogueISK_SL_SL_NS1G_6thread17LinearCombinationISK_Li1EffLNS1L_9ScaleType4KindE0ELNS_15FloatRoundStyleE2ESK_EENS1_15EpilogueDefaultEEEEEvvEEEEvNT_6ParamsE --------------------------
	.section	.text._ZN7cutlass13device_kernelINS_4gemm6kernel13GemmUniversalIN4cute5tupleIJiiiiEEENS1_10collective13CollectiveMmaINS1_34MainloopSm90TmaGmmaWarpSpecializedILi4ENS5_IJNS4_1CILi2EEENSA_ILi1EEESC_EEENS1_35KernelTmaWarpSpecializedCooperativeEEENS5_IJNSA_ILi256EEENSA_ILi128EEENSA_ILi32EEEEEENS_10bfloat16_tENS5_IJlSC_lEEESK_SL_NS4_8TiledMMAINS4_8MMA_AtomIJNS4_4SM904GMMA28MMA_64x128x16_F32BF16BF16_SSILNSP_5MajorE0ELSR_0ELNSP_7ScaleInE1ELSS_1EEEEEENS4_6LayoutISD_NS5_IJSC_NSA_ILi0EEESW_EEEEENS5_IJNS4_10UnderscoreESZ_SZ_EEEEENS4_13SM90_TMA_LOADENS4_14ComposedLayoutINS4_7SwizzleILi2ELi4ELi3EEENS4_18smem_ptr_flag_bitsILi16EEENSV_INS5_IJNSA_ILi8EEESI_EEENS5_IJSI_SC_EEEEEEEvNS4_8identityENS4_23SM90_TMA_LOAD_MULTICASTES1C_vS1D_EENS_8epilogue10collective6detail29Sm90TmaWarpSpecializedAdapterINS1H_15DefaultEpilogueISK_SL_SL_NS1G_6thread17LinearCombinationISK_Li1EffLNS1L_9ScaleType4KindE0ELNS_15FloatRoundStyleE2ESK_EENS1_15EpilogueDefaultEEEEEvvEEEEvNT_6ParamsE,"ax",@progbits
	.align	128
.text._ZN7cutlass13device_kernelINS_4gemm6kernel13GemmUniversalIN4cute5tupleIJiiiiEEENS1_10collective13CollectiveMmaINS1_34MainloopSm90TmaGmmaWarpSpecializedILi4ENS5_IJNS4_1CILi2EEENSA_ILi1EEESC_EEENS1_35KernelTmaWarpSpecializedCooperativeEEENS5_IJNSA_ILi256EEENSA_ILi128EEENSA_ILi32EEEEEENS_10bfloat16_tENS5_IJlSC_lEEESK_SL_NS4_8TiledMMAINS4_8MMA_AtomIJNS4_4SM904GMMA28MMA_64x128x16_F32BF16BF16_SSILNSP_5MajorE0ELSR_0ELNSP_7ScaleInE1ELSS_1EEEEEENS4_6LayoutISD_NS5_IJSC_NSA_ILi0EEESW_EEEEENS5_IJNS4_10UnderscoreESZ_SZ_EEEEENS4_13SM90_TMA_LOADENS4_14ComposedLayoutINS4_7SwizzleILi2ELi4ELi3EEENS4_18smem_ptr_flag_bitsILi16EEENSV_INS5_IJNSA_ILi8EEESI_EEENS5_IJSI_SC_EEEEEEEvNS4_8identityENS4_23SM90_TMA_LOAD_MULTICASTES1C_vS1D_EENS_8epilogue10collective6detail29Sm90TmaWarpSpecializedAdapterINS1H_15DefaultEpilogueISK_SL_SL_NS1G_6thread17LinearCombinationISK_Li1EffLNS1L_9ScaleType4KindE0ELNS_15FloatRoundStyleE2ESK_EENS1_15EpilogueDefaultEEEEEvvEEEEvNT_6ParamsE:
        .type           _ZN7cutlass13device_kernelINS_4gemm6kernel13GemmUniversalIN4cute5tupleIJiiiiEEENS1_10collective13CollectiveMmaINS1_34MainloopSm90TmaGmmaWarpSpecializedILi4ENS5_IJNS4_1CILi2EEENSA_ILi1EEESC_EEENS1_35KernelTmaWarpSpecializedCooperativeEEENS5_IJNSA_ILi256EEENSA_ILi128EEENSA_ILi32EEEEEENS_10bfloat16_tENS5_IJlSC_lEEESK_SL_NS4_8TiledMMAINS4_8MMA_AtomIJNS4_4SM904GMMA28MMA_64x128x16_F32BF16BF16_SSILNSP_5MajorE0ELSR_0ELNSP_7ScaleInE1ELSS_1EEEEEENS4_6LayoutISD_NS5_IJSC_NSA_ILi0EEESW_EEEEENS5_IJNS4_10UnderscoreESZ_SZ_EEEEENS4_13SM90_TMA_LOADENS4_14ComposedLayoutINS4_7SwizzleILi2ELi4ELi3EEENS4_18smem_ptr_flag_bitsILi16EEENSV_INS5_IJNSA_ILi8EEESI_EEENS5_IJSI_SC_EEEEEEEvNS4_8identityENS4_23SM90_TMA_LOAD_MULTICASTES1C_vS1D_EENS_8epilogue10collective6detail29Sm90TmaWarpSpecializedAdapterINS1H_15DefaultEpilogueISK_SL_SL_NS1G_6thread17LinearCombinationISK_Li1EffLNS1L_9ScaleType4KindE0ELNS_15FloatRoundStyleE2ESK_EENS1_15EpilogueDefaultEEEEEvvEEEEvNT_6ParamsE,@function
        .size           _ZN7cutlass13device_kernelINS_4gemm6kernel13GemmUniversalIN4cute5tupleIJiiiiEEENS1_10collective13CollectiveMmaINS1_34MainloopSm90TmaGmmaWarpSpecializedILi4ENS5_IJNS4_1CILi2EEENSA_ILi1EEESC_EEENS1_35KernelTmaWarpSpecializedCooperativeEEENS5_IJNSA_ILi256EEENSA_ILi128EEENSA_ILi32EEEEEENS_10bfloat16_tENS5_IJlSC_lEEESK_SL_NS4_8TiledMMAINS4_8MMA_AtomIJNS4_4SM904GMMA28MMA_64x128x16_F32BF16BF16_SSILNSP_5MajorE0ELSR_0ELNSP_7ScaleInE1ELSS_1EEEEEENS4_6LayoutISD_NS5_IJSC_NSA_ILi0EEESW_EEEEENS5_IJNS4_10UnderscoreESZ_SZ_EEEEENS4_13SM90_TMA_LOADENS4_14ComposedLayoutINS4_7SwizzleILi2ELi4ELi3EEENS4_18smem_ptr_flag_bitsILi16EEENSV_INS5_IJNSA_ILi8EEESI_EEENS5_IJSI_SC_EEEEEEEvNS4_8identityENS4_23SM90_TMA_LOAD_MULTICASTES1C_vS1D_EENS_8epilogue10collective6detail29Sm90TmaWarpSpecializedAdapterINS1H_15DefaultEpilogueISK_SL_SL_NS1G_6thread17LinearCombinationISK_Li1EffLNS1L_9ScaleType4KindE0ELNS_15FloatRoundStyleE2ESK_EENS1_15EpilogueDefaultEEEEEvvEEEEvNT_6ParamsE,(.L_x_323 - _ZN7cutlass13device_kernelINS_4gemm6kernel13GemmUniversalIN4cute5tupleIJiiiiEEENS1_10collective13CollectiveMmaINS1_34MainloopSm90TmaGmmaWarpSpecializedILi4ENS5_IJNS4_1CILi2EEENSA_ILi1EEESC_EEENS1_35KernelTmaWarpSpecializedCooperativeEEENS5_IJNSA_ILi256EEENSA_ILi128EEENSA_ILi32EEEEEENS_10bfloat16_tENS5_IJlSC_lEEESK_SL_NS4_8TiledMMAINS4_8MMA_AtomIJNS4_4SM904GMMA28MMA_64x128x16_F32BF16BF16_SSILNSP_5MajorE0ELSR_0ELNSP_7ScaleInE1ELSS_1EEEEEENS4_6LayoutISD_NS5_IJSC_NSA_ILi0EEESW_EEEEENS5_IJNS4_10UnderscoreESZ_SZ_EEEEENS4_13SM90_TMA_LOADENS4_14ComposedLayoutINS4_7SwizzleILi2ELi4ELi3EEENS4_18smem_ptr_flag_bitsILi16EEENSV_INS5_IJNSA_ILi8EEESI_EEENS5_IJSI_SC_EEEEEEEvNS4_8identityENS4_23SM90_TMA_LOAD_MULTICASTES1C_vS1D_EENS_8epilogue10collective6detail29Sm90TmaWarpSpecializedAdapterINS1H_15DefaultEpilogueISK_SL_SL_NS1G_6thread17LinearCombinationISK_Li1EffLNS1L_9ScaleType4KindE0ELNS_15FloatRoundStyleE2ESK_EENS1_15EpilogueDefaultEEEEEvvEEEEvNT_6ParamsE)
        .other          _ZN7cutlass13device_kernelINS_4gemm6kernel13GemmUniversalIN4cute5tupleIJiiiiEEENS1_10collective13CollectiveMmaINS1_34MainloopSm90TmaGmmaWarpSpecializedILi4ENS5_IJNS4_1CILi2EEENSA_ILi1EEESC_EEENS1_35KernelTmaWarpSpecializedCooperativeEEENS5_IJNSA_ILi256EEENSA_ILi128EEENSA_ILi32EEEEEENS_10bfloat16_tENS5_IJlSC_lEEESK_SL_NS4_8TiledMMAINS4_8MMA_AtomIJNS4_4SM904GMMA28MMA_64x128x16_F32BF16BF16_SSILNSP_5MajorE0ELSR_0ELNSP_7ScaleInE1ELSS_1EEEEEENS4_6LayoutISD_NS5_IJSC_NSA_ILi0EEESW_EEEEENS5_IJNS4_10UnderscoreESZ_SZ_EEEEENS4_13SM90_TMA_LOADENS4_14ComposedLayoutINS4_7SwizzleILi2ELi4ELi3EEENS4_18smem_ptr_flag_bitsILi16EEENSV_INS5_IJNSA_ILi8EEESI_EEENS5_IJSI_SC_EEEEEEEvNS4_8identityENS4_23SM90_TMA_LOAD_MULTICASTES1C_vS1D_EENS_8epilogue10collective6detail29Sm90TmaWarpSpecializedAdapterINS1H_15DefaultEpilogueISK_SL_SL_NS1G_6thread17LinearCombinationISK_Li1EffLNS1L_9ScaleType4KindE0ELNS_15FloatRoundStyleE2ESK_EENS1_15EpilogueDefaultEEEEEvvEEEEvNT_6ParamsE,@"STO_CUDA_ENTRY STV_DEFAULT"
_ZN7cutlass13device_kernelINS_4gemm6kernel13GemmUniversalIN4cute5tupleIJiiiiEEENS1_10collective13CollectiveMmaINS1_34MainloopSm90TmaGmmaWarpSpecializedILi4ENS5_IJNS4_1CILi2EEENSA_ILi1EEESC_EEENS1_35KernelTmaWarpSpecializedCooperativeEEENS5_IJNSA_ILi256EEENSA_ILi128EEENSA_ILi32EEEEEENS_10bfloat16_tENS5_IJlSC_lEEESK_SL_NS4_8TiledMMAINS4_8MMA_AtomIJNS4_4SM904GMMA28MMA_64x128x16_F32BF16BF16_SSILNSP_5MajorE0ELSR_0ELNSP_7ScaleInE1ELSS_1EEEEEENS4_6LayoutISD_NS5_IJSC_NSA_ILi0EEESW_EEEEENS5_IJNS4_10UnderscoreESZ_SZ_EEEEENS4_13SM90_TMA_LOADENS4_14ComposedLayoutINS4_7SwizzleILi2ELi4ELi3EEENS4_18smem_ptr_flag_bitsILi16EEENSV_INS5_IJNSA_ILi8EEESI_EEENS5_IJSI_SC_EEEEEEEvNS4_8identityENS4_23SM90_TMA_LOAD_MULTICASTES1C_vS1D_EENS_8epilogue10collective6detail29Sm90TmaWarpSpecializedAdapterINS1H_15DefaultEpilogueISK_SL_SL_NS1G_6thread17LinearCombinationISK_Li1EffLNS1L_9ScaleType4KindE0ELNS_15FloatRoundStyleE2ESK_EENS1_15EpilogueDefaultEEEEEvvEEEEvNT_6ParamsE:
[----:B------:R-:W0:Y:S01]  /*0000*/  LDC R1, c[0x0][0x28] ;  /* 0x00000a00ff017b82 */ /* 0x000e220000000800 */
[----:B------:R-:W1:Y:S01]  /*0010*/  S2R R18, SR_TID.X ;  /* 0x0000000000127919 */ /* 0x000e620000002100 */
[----:B------:R-:W-:Y:S01]  /*0020*/  ELECT P0, URZ, PT ;  /* 0x00000000003f782f */ /* 0x000fe20003800000 */
[----:B------:R-:W-:Y:S01]  /*0030*/  BSSY B0, `(.L_x_0) ;  /* 0x000000f000007945 */ /* 0x000fe20003800000 */
[--C-:B-1----:R-:W-:Y:S02]  /*0040*/  SHF.R.U32.HI R0, RZ, 0x5, R18.reuse ;  /* 0x00000005ff007819 */ /* 0x102fe40000011612 */
[----:B------:R-:W-:-:S03]  /*0050*/  SHF.R.U32.HI R3, RZ, 0x7, R18 ;  /* 0x00000007ff037819 */ /* 0x000fc60000011612 */
[----:B------:R-:W1:Y:S04]  /*0060*/  SHFL.IDX PT, R2, R0, RZ, 0x1f ;  /* 0x00001fff00027589 */ /* 0x000e6800000e0000 */
[----:B------:R2:W3:Y:S01]  /*0070*/  SHFL.IDX PT, R5, R3, RZ, 0x1f ;  /* 0x00001fff03057589 */ /* 0x0004e200000e0000 */
[----:B-1----:R-:W-:-:S13]  /*0080*/  ISETP.NE.OR P0, PT, R2, RZ, !P0 ;  /* 0x000000ff0200720c */ /* 0x002fda0004705670 */
[----:B0-23--:R-:W-:Y:S05]  /*0090*/  @P0 BRA `(.L_x_1) ;  /* 0x0000000000200947 */ /* 0x00dfea0003800000 */
[----:B------:R-:W-:Y:S02]  /*00a0*/  ULDC.64 UR4, c[0x0][0x198] ;  /* 0x0000660000047ab9 */ /* 0x000fe40000000a00 */
[----:B------:R-:W-:Y:S02]  /*00b0*/  UIADD3 UR6, UP0, UR4, 0xf0, URZ ;  /* 0x000000f004067890 */ /* 0x000fe4000ff1e03f */
[----:B------:R-:W-:Y:S02]  /*00c0*/  UIADD3 UR4, UP1, UR4, 0x1f0, URZ ;  /* 0x000001f004047890 */ /* 0x000fe4000ff3e03f */
[----:B------:R-:W-:Y:S02]  /*00d0*/  UIADD3.X UR7, URZ, UR5, URZ, UP0, !UPT ;  /* 0x000000053f077290 */ /* 0x000fe400087fe43f */
[----:B------:R-:W-:-:S07]  /*00e0*/  UIADD3.X UR5, URZ, UR5, URZ, UP1, !UPT ;  /* 0x000000053f057290 */ /* 0x000fce0008ffe43f */
[----:B------:R0:W-:Y:S02]  /*00f0*/  UTMACCTL.PF [UR6] ;  /* 0x00000000060079b9 */ /* 0x0001e40008040000 */
[----:B------:R0:W-:Y:S02]  /*0100*/  UTMACCTL.PF [UR4] ;  /* 0x00000000040079b9 */ /* 0x0001e40008040000 */
[----:B0-----:R-:W-:Y:S01]  /*0110*/  NOP ;  /* 0x0000000000007918 */ /* 0x001fe20000000000 */
.L_x_1:
[----:B------:R-:W-:Y:S05]  /*0120*/  BSYNC B0 ;  /* 0x0000000000007941 */ /* 0x000fea0003800000 */
.L_x_0:
[----:B------:R-:W0:Y:S02]  /*0130*/  SHFL.IDX PT, R3, R0, RZ, 0x1f ;  /* 0x00001fff00037589 */ /* 0x000e2400000e0000 */
[----:B0-----:R-:W-:-:S13]  /*0140*/  ISETP.NE.AND P0, PT, R3, RZ, PT ;  /* 0x000000ff0300720c */ /* 0x001fda0003f05270 */
[----:B------:R-:W-:Y:S05]  /*0150*/  @P0 BRA `(.L_x_2) ;  /* 0x0000000000580947 */ /* 0x000fea0003800000 */
[----:B------:R-:W0:Y:S01]  /*0160*/  S2UR UR8, SR_CgaCtaId ;  /* 0x00000000000879c3 */ /* 0x000e220000008800 */
[----:B------:R-:W-:Y:S01]  /*0170*/  UMOV UR4, 0x400 ;  /* 0x0000040000047882 */ /* 0x000fe20000000000 */
[----:B------:R-:W-:Y:S01]  /*0180*/  UMOV UR5, 0x1 ;  /* 0x0000000100057882 */ /* 0x000fe20000000000 */
[----:B------:R-:W-:Y:S01]  /*0190*/  UMOV UR6, 0x4 ;  /* 0x0000000400067882 */ /* 0x000fe20000000000 */
[----:B------:R-:W-:Y:S01]  /*01a0*/  ELECT P0, URZ, PT ;  /* 0x00000000003f782f */ /* 0x000fe20003800000 */
[----:B------:R-:W-:-:S04]  /*01b0*/  UIADD3 UR6, -UR6, 0x100000, URZ ;  /* 0x0010000006067890 */ /* 0x000fc8000fffe13f */
[----:B------:R-:W-:Y:S02]  /*01c0*/  USHF.L.U32 UR7, UR6, 0xb, URZ ;  /* 0x0000000b06077899 */ /* 0x000fe4000800063f */
[----:B------:R-:W-:Y:S02]  /*01d0*/  USHF.L.U32 UR6, UR6, 0x1, URZ ;  /* 0x0000000106067899 */ /* 0x000fe4000800063f */
[----:B0-----:R-:W-:Y:S02]  /*01e0*/  ULEA UR8, UR8, UR4, 0x18 ;  /* 0x0000000408087291 */ /* 0x001fe4000f8ec03f */
[----:B------:R-:W-:-:S04]  /*01f0*/  UIADD3 UR4, -UR5, 0x100000, URZ ;  /* 0x0010000005047890 */ /* 0x000fc8000fffe13f */
[----:B------:R-:W-:Y:S02]  /*0200*/  USHF.L.U32 UR5, UR4, 0xb, URZ ;  /* 0x0000000b04057899 */ /* 0x000fe4000800063f */
[----:B------:R-:W-:Y:S01]  /*0210*/  USHF.L.U32 UR4, UR4, 0x1, URZ ;  /* 0x0000000104047899 */ /* 0x000fe2000800063f */
[----:B------:R-:W0:Y:S11]  /*0220*/  FENCE.VIEW.ASYNC.S ;  /* 0x00000000000073c6 */ /* 0x000e360000000000 */
[----:B0-----:R0:W1:Y:S01]  /*0230*/  SYNCS.EXCH.64 URZ, [UR8], UR4 ;  /* 0x00000004083f75b2 */ /* 0x0010620008000100 */
[----:B------:R0:W2:Y:S01]  /*0240*/  SYNCS.EXCH.64 URZ, [UR8+0x20], UR6 ;  /* 0x00002006083f75b2 */ /* 0x0000a20008000100 */
[----:B------:R0:W3:Y:S01]  /*0250*/  SYNCS.EXCH.64 URZ, [UR8+0x8], UR4 ;  /* 0x00000804083f75b2 */ /* 0x0000e20008000100 */
[----:B------:R0:W4:Y:S01]  /*0260*/  SYNCS.EXCH.64 URZ, [UR8+0x28], UR6 ;  /* 0x00002806083f75b2 */ /* 0x0001220008000100 */
[----:B------:R0:W0:Y:S01]  /*0270*/  SYNCS.EXCH.64 URZ, [UR8+0x10], UR4 ;  /* 0x00001004083f75b2 */ /* 0x0000220008000100 */
[----:B------:R0:W0:Y:S01]  /*0280*/  SYNCS.EXCH.64 URZ, [UR8+0x30], UR6 ;  /* 0x00003006083f75b2 */ /* 0x0000220008000100 */
[----:B------:R0:W0:Y:S01]  /*0290*/  SYNCS.EXCH.64 URZ, [UR8+0x18], UR4 ;  /* 0x00001804083f75b2 */ /* 0x0000220008000100 */
[----:B------:R0:W0:Y:S01]  /*02a0*/  SYNCS.EXCH.64 URZ, [UR8+0x38], UR6 ;  /* 0x00003806083f75b2 */ /* 0x0000220008000100 */
[----:B------:R-:W-:Y:S01]  /*02b0*/  NOP ;  /* 0x0000000000007918 */ /* 0x000fe20000000000 */
.L_x_2:
[----:B------:R-:W-:Y:S01]  /*02c0*/  SHF.R.S32.HI R7, RZ, 0x1f, R18 ;  /* 0x0000001fff077819 */ /* 0x000fe20000011412 */
[----:B------:R-:W5:Y:S01]  /*02d0*/  SHFL.IDX PT, R0, R0, RZ, 0x1f ;  /* 0x00001fff00007589 */ /* 0x000f6200000e0000 */
[----:B0-----:R-:W0:Y:S01]  /*02e0*/  S2UR UR8, SR_CTAID.X ;  /* 0x00000000000879c3 */ /* 0x001e220000002500 */
[----:B------:R-:W-:Y:S02]  /*02f0*/  ELECT P0, URZ, PT ;  /* 0x00000000003f782f */ /* 0x000fe40003800000 */
[----:B------:R-:W-:Y:S01]  /*0300*/  LEA.HI R7, R7, R18, RZ, 0x7 ;  /* 0x0000001207077211 */ /* 0x000fe200078f38ff */
[----:B------:R-:W1:Y:S01]  /*0310*/  S2R R4, SR_CTAID.Y ;  /* 0x0000000000047919 */ /* 0x000e620000002600 */
[----:B------:R-:W-:Y:S01]  /*0320*/  SHF.R.S32.HI R8, RZ, 0x1f, R3 ;  /* 0x0000001fff087819 */ /* 0x000fe20000011403 */
[----:B------:R-:W-:Y:S01]  /*0330*/  ULDC UR4, c[0x0][0x150] ;  /* 0x0000540000047ab9 */ /* 0x000fe20000000800 */
[----:B------:R-:W-:Y:S01]  /*0340*/  LOP3.LUT R7, R7, 0xffffff80, RZ, 0xc0, !PT ;  /* 0xffffff8007077812 */ /* 0x000fe200078ec0ff */
[----:B------:R-:W-:Y:S01]  /*0350*/  NOP ;  /* 0x0000000000007918 */ /* 0x000fe20000000000 */
[----:B------:R-:W-:Y:S01]  /*0360*/  LEA.HI R8, R8, R3, RZ, 0x2 ;  /* 0x0000000308087211 */ /* 0x000fe200078f10ff */
[----:B------:R-:W2:Y:S01]  /*0370*/  LDC R10, c[0x0][0x144] ;  /* 0x00005100ff0a7b82 */ /* 0x000ea20000000800 */
[----:B------:R-:W-:Y:S01]  /*0380*/  NOP ;  /* 0x0000000000007918 */ /* 0x000fe20000000000 */
[----:B------:R-:W-:Y:S01]  /*0390*/  IMAD.IADD R6, R18, 0x1, -R7 ;  /* 0x0000000112067824 */ /* 0x000fe200078e0a07 */
[----:B------:R-:W-:Y:S01]  /*03a0*/  LOP3.LUT R8, R8, 0x3ffffffc, RZ, 0xc0, !PT ;  /* 0x3ffffffc08087812 */ /* 0x000fe200078ec0ff */
[----:B------:R-:W-:Y:S01]  /*03b0*/  IMAD.MOV.U32 R22, RZ, RZ, 0x1 ;  /* 0x00000001ff167424 */ /* 0x000fe200078e00ff */
[----:B------:R-:W-:-:S02]  /*03c0*/  ISETP.NE.AND P3, PT, R5, RZ, PT ;  /* 0x000000ff0500720c */ /* 0x000fc40003f65270 */
[----:B------:R-:W-:Y:S01]  /*03d0*/  SHF.R.S32.HI R7, RZ, 0x1f, R6 ;  /* 0x0000001fff077819 */ /* 0x000fe20000011406 */
[----:B------:R-:W-:Y:S01]  /*03e0*/  IMAD.IADD R8, R3, 0x1, -R8 ;  /* 0x0000000103087824 */ /* 0x000fe200078e0a08 */
[----:B------:R-:W3:Y:S02]  /*03f0*/  LDC R13, c[0x0][0x140] ;  /* 0x00005000ff0d7b82 */ /* 0x000ee40000000800 */
[----:B------:R-:W-:Y:S02]  /*0400*/  LEA.HI R7, R7, R6, RZ, 0x3 ;  /* 0x0000000607077211 */ /* 0x000fe400078f18ff */
[----:B-----5:R-:W-:Y:S02]  /*0410*/  ISETP.NE.OR P0, PT, R0, RZ, !P0 ;  /* 0x000000ff0000720c */ /* 0x020fe40004705670 */
[--C-:B------:R-:W-:Y:S02]  /*0420*/  SHF.R.S32.HI R0, RZ, 0x3, R7.reuse ;  /* 0x00000003ff007819 */ /* 0x100fe40000011407 */
[----:B------:R-:W-:-:S02]  /*0430*/  SHF.R.S32.HI R7, RZ, 0x1f, R7 ;  /* 0x0000001fff077819 */ /* 0x000fc40000011407 */
[----:B0-----:R-:W-:Y:S02]  /*0440*/  I2FP.F32.U32 R9, UR8 ;  /* 0x0000000800097c45 */ /* 0x001fe40008201000 */
[----:B------:R-:W-:-:S03]  /*0450*/  LEA.HI R7, R7, R0, RZ, 0x2 ;  /* 0x0000000007077211 */ /* 0x000fc600078f10ff */
[----:B------:R-:W-:Y:S01]  /*0460*/  FMUL R9, R9, UR4 ;  /* 0x0000000409097c20 */ /* 0x000fe20008400000 */
[----:B------:R-:W-:Y:S01]  /*0470*/  LOP3.LUT R7, R7, 0xfffffffc, RZ, 0xc0, !PT ;  /* 0xfffffffc07077812 */ /* 0x000fe200078ec0ff */
[----:B------:R-:W-:Y:S01]  /*0480*/  VOTEU.ALL UP0, P0 ;  /* 0x00000000003f7886 */ /* 0x000fe20000000000 */
[----:B-1----:R-:W-:Y:S01]  /*0490*/  I2FP.F32.U32 R3, R4 ;  /* 0x0000000400037245 */ /* 0x002fe20000201000 */
[----:B------:R-:W-:Y:S01]  /*04a0*/  ULDC UR4, c[0x0][0x154] ;  /* 0x0000550000047ab9 */ /* 0x000fe20000000800 */
[----:B------:R-:W-:Y:S01]  /*04b0*/  VOTEU.ALL UP1, P0 ;  /* 0x00000000003f7886 */ /* 0x000fe20000020000 */
[----:B------:R-:W0:Y:S01]  /*04c0*/  F2I.U32.TRUNC.NTZ R9, R9 ;  /* 0x0000000900097305 */ /* 0x000e22000020f000 */
[----:B------:R-:W-:Y:S01]  /*04d0*/  IMAD.IADD R7, R0, 0x1, -R7 ;  /* 0x0000000100077824 */ /* 0x000fe200078e0a07 */
[----:B------:R-:W1:Y:S01]  /*04e0*/  @!UP0 S2UR UR7, SR_CgaCtaId ;  /* 0x00000000000789c3 */ /* 0x000e620000008800 */
[----:B------:R-:W-:Y:S01]  /*04f0*/  FMUL R12, R3, UR4 ;  /* 0x00000004030c7c20 */ /* 0x000fe20008400000 */
[----:B------:R-:W-:Y:S01]  /*0500*/  UMOV UR4, 0x20 ;  /* 0x0000002000047882 */ /* 0x000fe20000000000 */
[----:B------:R-:W-:Y:S01]  /*0510*/  IMAD R8, R8, 0x4, R7 ;  /* 0x0000000408087824 */ /* 0x000fe200078e0207 */
[----:B------:R-:W-:Y:S01]  /*0520*/  @!UP0 UMOV UR6, 0x400 ;  /* 0x0000040000068882 */ /* 0x000fe20000000000 */
[----:B------:R-:W-:-:S04]  /*0530*/  @!UP0 UIADD3 UR4, -UR4, 0x100000, URZ ;  /* 0x0010000004048890 */ /* 0x000fc8000fffe13f */
[----:B------:R-:W-:Y:S02]  /*0540*/  @!UP0 USHF.L.U32 UR5, UR4, 0xb, URZ ;  /* 0x0000000b04058899 */ /* 0x000fe4000800063f */
[----:B------:R-:W-:Y:S01]  /*0550*/  @!UP0 USHF.L.U32 UR4, UR4, 0x1, URZ ;  /* 0x0000000104048899 */ /* 0x000fe2000800063f */
[----:B---3--:R-:W-:Y:S01]  /*0560*/  ISETP.EQ.U32.AND P2, PT, R13, 0x1, PT ;  /* 0x000000010d00780c */ /* 0x008fe20003f42070 */
[----:B------:R-:W3:Y:S01]  /*0570*/  F2I.U32.TRUNC.NTZ R12, R12 ;  /* 0x0000000c000c7305 */ /* 0x000ee2000020f000 */
[----:B------:R-:W-:Y:S01]  /*0580*/  LEA.HI R0, R8, R8, RZ, 0x1 ;  /* 0x0000000808007211 */ /* 0x000fe200078f08ff */
[----:B------:R-:W5:Y:S03]  /*0590*/  LDC R7, c[0x0][0x148] ;  /* 0x00005200ff077b82 */ /* 0x000f660000000800 */
[----:B------:R-:W-:Y:S01]  /*05a0*/  LOP3.LUT R11, R0, 0xfffffffe, RZ, 0xc0, !PT ;  /* 0xfffffffe000b7812 */ /* 0x000fe200078ec0ff */
[----:B0-----:R-:W-:Y:S01]  /*05b0*/  IMAD.MOV R15, RZ, RZ, -R9 ;  /* 0x000000ffff0f7224 */ /* 0x001fe200078e0a09 */
[----:B------:R-:W-:-:S03]  /*05c0*/  SHF.R.S32.HI R9, RZ, 0x1f, R2 ;  /* 0x0000001fff097819 */ /* 0x000fc60000011402 */
[----:B--2---:R-:W-:Y:S01]  /*05d0*/  IMAD R3, R10, R15, UR8 ;  /* 0x000000080a037e24 */ /* 0x004fe2000f8e020f */
[----:B------:R-:W-:Y:S01]  /*05e0*/  LEA.HI R9, R9, R2, RZ, 0x2 ;  /* 0x0000000209097211 */ /* 0x000fe200078f10ff */
[C---:B------:R-:W-:Y:S02]  /*05f0*/  IMAD.IADD R0, R8.reuse, 0x1, -R11 ;  /* 0x0000000108007824 */ /* 0x040fe400078e0a0b */
[----:B------:R-:W-:Y:S01]  /*0600*/  IMAD.SHL.U32 R11, R8, 0x4, RZ ;  /* 0x00000004080b7824 */ /* 0x000fe200078e00ff */
[----:B------:R-:W-:Y:S01]  /*0610*/  LOP3.LUT R9, R9, 0xfffffffc, RZ, 0xc0, !PT ;  /* 0xfffffffc09097812 */ /* 0x000fe200078ec0ff */
[----:B---3--:R-:W-:Y:S01]  /*0620*/  IMAD.MOV R24, RZ, RZ, -R12 ;  /* 0x000000ffff187224 */ /* 0x008fe200078e0a0c */
[----:B------:R-:W-:Y:S01]  /*0630*/  ISETP.NE.AND P4, PT, R0, R3, PT ;  /* 0x000000030000720c */ /* 0x000fe20003f85270 */
[----:B-1----:R-:W-:Y:S01]  /*0640*/  @!UP0 ULEA UR6, UR7, UR6, 0x18 ;  /* 0x0000000607068291 */ /* 0x002fe2000f8ec03f */
[----:B------:R-:W-:Y:S01]  /*0650*/  LOP3.LUT R152, R8, 0xc, R11, 0x78, !PT ;  /* 0x0000000c08987812 */ /* 0x000fe200078e780b */
[----:B------:R-:W-:Y:S01]  /*0660*/  IMAD.IADD R0, R2, 0x1, -R9 ;  /* 0x0000000102007824 */ /* 0x000fe200078e0a09 */
[----:B------:R-:W-:Y:S01]  /*0670*/  VOTEU.ALL UP0, P0 ;  /* 0x00000000003f7886 */ /* 0x000fe20000000000 */
[----:B------:R-:W-:Y:S01]  /*0680*/  LOP3.LUT P0, RZ, R6, 0x7, RZ, 0xc0, !PT ;  /* 0x0000000706ff7812 */ /* 0x000fe2000780c0ff */
[----:B------:R-:W-:-:S02]  /*0690*/  VIADD R6, R5, 0xffffffff ;  /* 0xffffffff05067836 */ /* 0x000fc40000000000 */
[----:B------:R-:W-:Y:S01]  /*06a0*/  ISETP.NE.AND P1, PT, R0, 0x3, PT ;  /* 0x000000030000780c */ /* 0x000fe20003f25270 */
[----:B-----5:R-:W-:Y:S01]  /*06b0*/  IMAD R9, R7, R24, R4 ;  /* 0x0000001807097224 */ /* 0x020fe200078e0204 */
[----:B------:R-:W-:Y:S02]  /*06c0*/  ISETP.LT.U32.AND P0, PT, R152, 0x2, !P0 ;  /* 0x000000029800780c */ /* 0x000fe40004701070 */
[----:B------:R-:W-:Y:S01]  /*06d0*/  ISETP.EQ.OR P1, PT, R0, RZ, !P1 ;  /* 0x000000ff0000720c */ /* 0x000fe20004f22670 */
[----:B------:R-:W0:Y:S02]  /*06e0*/  FENCE.VIEW.ASYNC.S ;  /* 0x00000000000073c6 */ /* 0x000e240000000000 */
[----:B0-----:R0:W1:Y:S01]  /*06f0*/  @!UP0 SYNCS.EXCH.64 URZ, [UR6+0x50], UR4 ;  /* 0x00005004063f85b2 */ /* 0x0010620008000100 */
[----:B------:R-:W-:Y:S02]  /*0700*/  @P4 LEA.HI R2, R152, R152, RZ, 0x1 ;  /* 0x0000009898024211 */ /* 0x000fe400078f08ff */
[----:B------:R-:W-:-:S02]  /*0710*/  ISETP.EQ.AND P1, PT, R5, RZ, P1 ;  /* 0x000000ff0500720c */ /* 0x000fc40000f22270 */
[----:B------:R-:W-:Y:S02]  /*0720*/  @P4 SHF.R.S32.HI R2, RZ, 0x1, R2 ;  /* 0x00000001ff024819 */ /* 0x000fe40000011402 */
[----:B------:R-:W-:Y:S02]  /*0730*/  ISETP.GE.U32.AND P6, PT, R6, 0x2, PT ;  /* 0x000000020600780c */ /* 0x000fe40003fc6070 */
[----:B------:R-:W-:Y:S02]  /*0740*/  @P4 ISETP.NE.AND P5, PT, R2, R9, PT ;  /* 0x000000090200420c */ /* 0x000fe40003fa5270 */
[----:B------:R-:W-:Y:S02]  /*0750*/  SEL R9, RZ, 0x1, !P0 ;  /* 0x00000001ff097807 */ /* 0x000fe40004000000 */
[----:B------:R-:W-:Y:S02]  /*0760*/  @P4 SEL R22, RZ, 0x1, P5 ;  /* 0x00000001ff164807 */ /* 0x000fe40002800000 */
[----:B------:R-:W-:Y:S01]  /*0770*/  SEL R19, RZ, 0x1, !P1 ;  /* 0x00000001ff137807 */ /* 0x000fe20004800000 */
[----:B------:R0:W2:Y:S01]  /*0780*/  @!UP1 SYNCS.EXCH.64 URZ, [UR6+0x58], UR4 ;  /* 0x00005804063f95b2 */ /* 0x0000a20008000100 */
[----:B------:R-:W-:Y:S01]  /*0790*/  LOP3.LUT R22, R22, R9, RZ, 0xc0, !PT ;  /* 0x0000000916167212 */ /* 0x000fe200078ec0ff */
[----:B------:R-:W-:Y:S01]  /*07a0*/  NOP ;  /* 0x0000000000007918 */ /* 0x000fe20000000000 */
[----:B------:R-:W-:Y:S01]  /*07b0*/  SEL R19, R19, 0x2, P6 ;  /* 0x0000000213137807 */ /* 0x000fe20003000000 */
[----:B------:R-:W-:Y:S06]  /*07c0*/  @!P2 BRA `(.L_x_3) ;  /* 0x000000000008a947 */ /* 0x000fec0003800000 */
[----:B-12-4-:R-:W-:Y:S01]  /*07d0*/  UCGABAR_ARV ;  /* 0x00000000000079c7 */ /* 0x016fe20008000000 */
[----:B------:R-:W-:Y:S05]  /*07e0*/  BRA `(.L_x_4) ;  /* 0x0000000000047947 */ /* 0x000fea0003800000 */
.L_x_3:
[----:B-12-4-:R-:W-:Y:S01]  /*07f0*/  NOP ;  /* 0x0000000000007918 */ /* 0x016fe20000000000 */
.L_x_4:
[----:B------:R-:W1:Y:S01]  /*0800*/  LDC R2, c[0x0][0x65c] ;  /* 0x00019700ff027b82 */ /* 0x000e620000000800 */
[----:B------:R-:W-:Y:S02]  /*0810*/  IMAD.U32 R8, RZ, RZ, UR8 ;  /* 0x00000008ff087e24 */ /* 0x000fe4000f8e00ff */
[----:B------:R-:W-:Y:S01]  /*0820*/  IMAD.MOV.U32 R9, RZ, RZ, RZ ;  /* 0x000000ffff097224 */ /* 0x000fe200078e00ff */
[----:B-1----:R-:W-:-:S04]  /*0830*/  ISETP.NE.AND P1, PT, R2, 0x1, PT ;  /* 0x000000010200780c */ /* 0x002fc80003f25270 */
[----:B------:R-:W-:-:S09]  /*0840*/  P2R R5, PR, RZ, 0x2 ;  /* 0x00000002ff057803 */ /* 0x000fd20000000000 */
[----:B------:R-:W1:Y:S01]  /*0850*/  @P1 LDC R17, c[0x0][0x10] ;  /* 0x00000400ff111b82 */ /* 0x000e620000000800 */
[----:B------:R-:W-:Y:S01]  /*0860*/  @P1 MOV R5, RZ ;  /* 0x000000ff00051202 */ /* 0x000fe20000000f00 */
[----:B------:R-:W-:-:S06]  /*0870*/  @P1 IMAD.MOV.U32 R13, RZ, RZ, RZ ;  /* 0x000000ffff0d1224 */ /* 0x000fcc00078e00ff */
[----:B------:R-:W2:Y:S01]  /*0880*/  @!P1 LDC R11, c[0x0][0xc] ;  /* 0x00000300ff0b9b82 */ /* 0x000ea20000000800 */
[----:B-1----:R-:W-:-:S04]  /*0890*/  @P1 IMAD.WIDE.U32 R16, R17, UR8, R4 ;  /* 0x0000000811101c25 */ /* 0x002fc8000f8e0004 */
[----:B------:R-:W-:Y:S02]  /*08a0*/  @P1 IMAD.IADD R17, R17, 0x1, R13 ;  /* 0x0000000111111824 */ /* 0x000fe400078e020d */
[----:B--2---:R-:W-:-:S04]  /*08b0*/  @!P1 IMAD.WIDE.U32 R8, R4, R11, R8 ;  /* 0x0000000b04089225 */ /* 0x004fc800078e0008 */
[----:B------:R-:W-:Y:S02]  /*08c0*/  @!P1 IMAD.MOV.U32 R16, RZ, RZ, R8 ;  /* 0x000000ffff109224 */ /* 0x000fe400078e0008 */
[----:B------:R-:W-:Y:S01]  /*08d0*/  @!P1 IMAD.MOV.U32 R17, RZ, RZ, R9 ;  /* 0x000000ffff119224 */ /* 0x000fe200078e0009 */
[----:B------:R-:W-:Y:S06]  /*08e0*/  @!P2 BRA `(.L_x_5) ;  /* 0x00000000000ca947 */ /* 0x000fec0003800000 */
[----:B------:R-:W-:Y:S01]  /*08f0*/  UCGABAR_WAIT ;  /* 0x0000000000007dc7 */ /* 0x000fe20008000000 */
[----:B------:R-:W-:Y:S01]  /*0900*/  CCTL.IVALL ;  /* 0x00000000ff00798f */ /* 0x000fe20002000000 */
[----:B------:R-:W-:Y:S05]  /*0910*/  BRA `(.L_x_6) ;  /* 0x0000000000047947 */ /* 0x000fea0003800000 */
.L_x_5:
[----:B------:R-:W-:Y:S06]  /*0920*/  BAR.SYNC.DEFER_BLOCKING 0x0 ;  /* 0x0000000000007b1d */ /* 0x000fec0000010000 */
.L_x_6:
[----:B------:R-:W-:Y:S05]  /*0930*/  @!P3 BRA `(.L_x_7) ;  /* 0x000000a000b8b947 */ /* 0x000fea0003800000 */
[----:B------:R-:W-:-:S13]  /*0940*/  ISETP.GT.U32.AND P0, PT, R6, 0x1, PT ;  /* 0x000000010600780c */ /* 0x000fda0003f04070 */
[----:B0-----:R-:W-:Y:S05]  /*0950*/  @P0 EXIT ;  /* 0x000000000000094d */ /* 0x001fea0003800000 */
[----:B------:R-:W-:Y:S01]  /*0960*/  ULDC.64 UR4, c[0x0][0x650] ;  /* 0x0001940000047ab9 */ /* 0x000fe20000000a00 */
[----:B------:R-:W-:Y:S01]  /*0970*/  PRMT R0, RZ, 0x7610, R0 ;  /* 0x00007610ff007816 */ /* 0x000fe20000000000 */
[----:B------:R-:W-:Y:S01]  /*0980*/  IMAD.MOV.U32 R153, RZ, RZ, -0x1 ;  /* 0xffffffffff997424 */ /* 0x000fe200078e00ff */
[----:B------:R-:W-:Y:S01]  /*0990*/  ISETP.GE.U32.AND P0, PT, R16, UR4, PT ;  /* 0x0000000410007c0c */ /* 0x000fe2000bf06070 */
[----:B------:R-:W-:Y:S02]  /*09a0*/  IMAD.MOV.U32 R154, RZ, RZ, -0x1 ;  /* 0xffffffffff9a7424 */ /* 0x000fe400078e00ff */
[----:B------:R-:W-:Y:S01]  /*09b0*/  IMAD.MOV.U32 R23, RZ, RZ, -0x1 ;  /* 0xffffffffff177424 */ /* 0x000fe200078e00ff */
[----:B------:R-:W-:-:S13]  /*09c0*/  ISETP.GE.U32.AND.EX P0, PT, R17, UR5, PT, P0 ;  /* 0x0000000511007c0c */ /* 0x000fda000bf06100 */
[----:B------:R-:W-:Y:S05]  /*09d0*/  @P0 BRA `(.L_x_8) ;  /* 0x00000004002c0947 */ /* 0x000fea0003800000 */
[----:B------:R-:W0:Y:S01]  /*09e0*/  LDC.64 R20, c[0x0][0x628] ;  /* 0x00018a00ff147b82 */ /* 0x000e220000000a00 */
[----:B------:R-:W-:Y:S02]  /*09f0*/  IMAD.MOV.U32 R8, RZ, RZ, R16 ;  /* 0x000000ffff087224 */ /* 0x000fe400078e0010 */
[----:B------:R-:W-:-:S05]  /*0a00*/  IMAD.MOV.U32 R9, RZ, RZ, R17 ;  /* 0x000000ffff097224 */ /* 0x000fca00078e0011 */
[----:B------:R-:W1:Y:S08]  /*0a10*/  LDC R0, c[0x0][0x630] ;  /* 0x00018c00ff007b82 */ /* 0x000e700000000800 */
[----:B------:R-:W2:Y:S01]  /*0a20*/  LDC.64 R26, c[0x0][0x620] ;  /* 0x00018800ff1a7b82 */ /* 0x000ea20000000a00 */
[----:B0-----:R-:W-:-:S04]  /*0a30*/  ISETP.NE.U32.AND P0, PT, R20, RZ, PT ;  /* 0x000000ff1400720c */ /* 0x001fc80003f05070 */
[----:B------:R-:W-:-:S13]  /*0a40*/  ISETP.NE.AND.EX P0, PT, R21, RZ, PT, P0 ;  /* 0x000000ff1500720c */ /* 0x000fda0003f05300 */
[----:B-12---:R-:W-:Y:S05]  /*0a50*/  @!P0 BRA `(.L_x_9) ;  /* 0x0000000000288947 */ /* 0x006fea0003800000 */
[----:B------:R-:W0:Y:S02]  /*0a60*/  LDC R13, c[0x0][0x634] ;  /* 0x00018d00ff0d7b82 */ /* 0x000e240000000800 */
[----:B0-----:R-:W-:-:S05]  /*0a70*/  IADD3 R13, P0, R16, R13, RZ ;  /* 0x0000000d100d7210 */ /* 0x001fca0007f1e0ff */
[----:B------:R-:W-:-:S04]  /*0a80*/  IMAD.X R15, RZ, RZ, R17, P0 ;  /* 0x000000ffff0f7224 */ /* 0x000fc800000e0611 */
[----:B------:R-:W-:-:S04]  /*0a90*/  IMAD.WIDE.U32 R8, R15, R20, RZ ;  /* 0x000000140f087225 */ /* 0x000fc800078e00ff */
[----:B------:R-:W-:-:S04]  /*0aa0*/  IMAD.WIDE.U32 R10, P0, R13, R21, R8 ;  /* 0x000000150d0a7225 */ /* 0x000fc80007800008 */
[----:B------:R-:W-:Y:S01]  /*0ab0*/  IMAD.WIDE.U32 R8, R13, R20, RZ ;  /* 0x000000140d087225 */ /* 0x000fe200078e00ff */
[----:B------:R-:W-:-:S03]  /*0ac0*/  IADD3.X R13, RZ, RZ, RZ, P0, !PT ;  /* 0x000000ffff0d7210 */ /* 0x000fc600007fe4ff */
[----:B------:R-:W-:Y:S01]  /*0ad0*/  IMAD.MOV.U32 R12, RZ, RZ, R11 ;  /* 0x000000ffff0c7224 */ /* 0x000fe200078e000b */
[----:B------:R-:W-:-:S05]  /*0ae0*/  IADD3 RZ, P0, R9, R10, RZ ;  /* 0x0000000a09ff7210 */ /* 0x000fca0007f1e0ff */
[----:B------:R-:W-:-:S08]  /*0af0*/  IMAD.WIDE.U32.X R8, R15, R21, R12, P0 ;  /* 0x000000150f087225 */ /* 0x000fd000000e040c */
.L_x_9:
[----:B------:R-:W0:Y:S01]  /*0b00*/  LDC.64 R20, c[0x0][0x640] ;  /* 0x00019000ff147b82 */ /* 0x000e220000000a00 */
[--C-:B------:R-:W-:Y:S01]  /*0b10*/  SHF.R.U64 R28, R8, R0, R9.reuse ;  /* 0x00000000081c7219 */ /* 0x100fe20000001209 */
[----:B------:R-:W-:Y:S01]  /*0b20*/  IMAD R30, R7, R24, R4 ;  /* 0x00000018071e7224 */ /* 0x000fe200078e0204 */
[----:B------:R-:W-:Y:S01]  /*0b30*/  SHF.R.U32.HI R0, RZ, R0, R9 ;  /* 0x00000000ff007219 */ /* 0x000fe20000011609 */
[----:B------:R-:W-:Y:S01]  /*0b40*/  IMAD.MOV.U32 R23, RZ, RZ, 0x1 ;  /* 0x00000001ff177424 */ /* 0x000fe200078e00ff */
[----:B------:R-:W-:-:S03]  /*0b50*/  IADD3 R5, P0, RZ, -R28, RZ ;  /* 0x8000001cff057210 */ /* 0x000fc60007f1e0ff */
[----:B------:R-:W1:Y:S02]  /*0b60*/  LDC R6, c[0x0][0x618] ;  /* 0x00018600ff067b82 */ /* 0x000e640000000800 */
[----:B------:R-:W-:-:S04]  /*0b70*/  IMAD.X R9, RZ, RZ, ~R0, P0 ;  /* 0x000000ffff097224 */ /* 0x000fc800000e0e00 */
[-C--:B------:R-:W-:Y:S02]  /*0b80*/  IMAD R0, R9, R26.reuse, RZ ;  /* 0x0000001a09007224 */ /* 0x080fe400078e02ff */
[----:B------:R-:W2:Y:S01]  /*0b90*/  LDC R11, c[0x0][0x608] ;  /* 0x00018200ff0b7b82 */ /* 0x000ea20000000800 */
[----:B------:R-:W-:-:S04]  /*0ba0*/  IMAD.WIDE.U32 R8, R5, R26, R16 ;  /* 0x0000001a05087225 */ /* 0x000fc800078e0010 */
[----:B------:R-:W-:-:S03]  /*0bb0*/  IMAD R5, R5, R27, R0 ;  /* 0x0000001b05057224 */ /* 0x000fc600078e0200 */
[----:B------:R-:W3:Y:S01]  /*0bc0*/  LDC R12, c[0x0][0x658] ;  /* 0x00019600ff0c7b82 */ /* 0x000ee20000000800 */
[----:B0-----:R-:W-:Y:S01]  /*0bd0*/  ISETP.NE.U32.AND P0, PT, R20, RZ, PT ;  /* 0x000000ff1400720c */ /* 0x001fe20003f05070 */
[----:B------:R-:W-:Y:S02]  /*0be0*/  IMAD.IADD R5, R9, 0x1, R5 ;  /* 0x0000000109057824 */ /* 0x000fe400078e0205 */
[----:B------:R-:W-:Y:S01]  /*0bf0*/  IMAD.MOV.U32 R9, RZ, RZ, -0x1 ;  /* 0xffffffffff097424 */ /* 0x000fe200078e00ff */
[----:B------:R-:W-:-:S03]  /*0c00*/  ISETP.NE.AND.EX P0, PT, R21, RZ, PT, P0 ;  /* 0x000000ff1500720c */ /* 0x000fc60003f05300 */
[----:B------:R-:W0:Y:S01]  /*0c10*/  LDC R15, c[0x0][0x600] ;  /* 0x00018000ff0f7b82 */ /* 0x000e220000000800 */
[-CC-:B-1----:R-:W-:Y:S02]  /*0c20*/  SHF.R.U64 R13, R8, R6.reuse, R5.reuse ;  /* 0x00000006080d7219 */ /* 0x182fe40000001205 */
[----:B------:R-:W-:-:S05]  /*0c30*/  SHF.R.U32.HI R0, RZ, R6, R5 ;  /* 0x00000006ff007219 */ /* 0x000fca0000011605 */
[----:B------:R-:W1:Y:S01]  /*0c40*/  LDC R14, c[0x0][0x648] ;  /* 0x00019200ff0e7b82 */ /* 0x000e620000000800 */
[-CC-:B--2---:R-:W-:Y:S02]  /*0c50*/  SHF.R.U64 R27, R13, R11.reuse, R0.reuse ;  /* 0x0000000b0d1b7219 */ /* 0x184fe40000001200 */
[----:B------:R-:W-:-:S05]  /*0c60*/  SHF.R.U32.HI R5, RZ, R11, R0 ;  /* 0x0000000bff057219 */ /* 0x000fca0000011600 */
[----:B------:R-:W2:Y:S01]  /*0c70*/  LDC R26, c[0x0][0x638] ;  /* 0x00018e00ff1a7b82 */ /* 0x000ea20000000800 */
[-CC-:B---3--:R-:W-:Y:S02]  /*0c80*/  SHF.R.U64 R24, R27, R12.reuse, R5.reuse ;  /* 0x0000000c1b187219 */ /* 0x188fe40000001205 */
[-C--:B------:R-:W-:Y:S02]  /*0c90*/  SHF.L.U32 R0, R9, R12.reuse, RZ ;  /* 0x0000000c09007219 */ /* 0x080fe400000006ff */
[----:B------:R-:W-:Y:S01]  /*0ca0*/  SHF.R.U32.HI R5, RZ, R12, R5 ;  /* 0x0000000cff057219 */ /* 0x000fe20000011605 */
[----:B------:R-:W-:Y:S01]  /*0cb0*/  IMAD.MOV.U32 R4, RZ, RZ, R24 ;  /* 0x000000ffff047224 */ /* 0x000fe200078e0018 */
[----:B------:R-:W-:Y:S01]  /*0cc0*/  LOP3.LUT R10, RZ, R0, RZ, 0x33, !PT ;  /* 0x00000000ff0a7212 */ /* 0x000fe200078e33ff */
[----:B------:R-:W3:Y:S01]  /*0cd0*/  LDC R25, c[0x0][0x610] ;  /* 0x00018400ff197b82 */ /* 0x000ee20000000800 */
[----:B------:R-:W-:Y:S05]  /*0ce0*/  @!P0 BRA `(.L_x_10) ;  /* 0x0000000000288947 */ /* 0x000fea0003800000 */
[----:B------:R-:W4:Y:S02]  /*0cf0*/  LDC R9, c[0x0][0x64c] ;  /* 0x00019300ff097b82 */ /* 0x000f240000000800 */
[----:B----4-:R-:W-:-:S05]  /*0d00*/  IADD3 R9, P0, R24, R9, RZ ;  /* 0x0000000918097210 */ /* 0x010fca0007f1e0ff */
[----:B------:R-:W-:-:S04]  /*0d10*/  IMAD.X R11, RZ, RZ, R5, P0 ;  /* 0x000000ffff0b7224 */ /* 0x000fc800000e0605 */
[----:B------:R-:W-:-:S04]  /*0d20*/  IMAD.WIDE.U32 R4, R11, R20, RZ ;  /* 0x000000140b047225 */ /* 0x000fc800078e00ff */
[----:B------:R-:W-:-:S04]  /*0d30*/  IMAD.WIDE.U32 R6, P0, R9, R21, R4 ;  /* 0x0000001509067225 */ /* 0x000fc80007800004 */
[----:B------:R-:W-:-:S04]  /*0d40*/  IMAD.WIDE.U32 R4, R9, R20, RZ ;  /* 0x0000001409047225 */ /* 0x000fc800078e00ff */
[----:B------:R-:W-:Y:S01]  /*0d50*/  IMAD.X R9, RZ, RZ, RZ, P0 ;  /* 0x000000ffff097224 */ /* 0x000fe200000e06ff */
[----:B------:R-:W-:Y:S01]  /*0d60*/  IADD3 RZ, P0, R5, R6, RZ ;  /* 0x0000000605ff7210 */ /* 0x000fe20007f1e0ff */
[----:B------:R-:W-:-:S04]  /*0d70*/  IMAD.MOV.U32 R8, RZ, RZ, R7 ;  /* 0x000000ffff087224 */ /* 0x000fc800078e0007 */
[----:B------:R-:W-:-:S08]  /*0d80*/  IMAD.WIDE.U32.X R4, R11, R21, R8, P0 ;  /* 0x000000150b047225 */ /* 0x000fd000000e0408 */
.L_x_10:
[----:B-1----:R-:W-:Y:S01]  /*0d90*/  SHF.R.U64 R4, R4, R14, R5 ;  /* 0x0000000e04047219 */ /* 0x002fe20000001205 */
[----:B0-----:R-:W-:Y:S01]  /*0da0*/  VIADD R6, R15, 0xffffffff ;  /* 0xffffffff0f067836 */ /* 0x001fe20000000000 */
[----:B------:R-:W-:Y:S01]  /*0db0*/  SHF.L.U32 R0, R23, R12, RZ ;  /* 0x0000000c17007219 */ /* 0x000fe200000006ff */
[----:B------:R-:W-:Y:S01]  /*0dc0*/  IMAD.MOV.U32 R23, RZ, RZ, R28 ;  /* 0x000000ffff177224 */ /* 0x000fe200078e001c */
[----:B------:R-:W-:Y:S01]  /*0dd0*/  LOP3.LUT R5, R27, R10, RZ, 0xc0, !PT ;  /* 0x0000000a1b057212 */ /* 0x000fe200078ec0ff */
[----:B------:R-:W-:Y:S01]  /*0de0*/  IMAD.MOV R7, RZ, RZ, -R4 ;  /* 0x000000ffff077224 */ /* 0x000fe200078e0a04 */
[----:B------:R-:W-:Y:S02]  /*0df0*/  SEL R3, R3, R30, !P1 ;  /* 0x0000001e03037207 */ /* 0x000fe40004800000 */
[----:B------:R-:W-:Y:S01]  /*0e00*/  LOP3.LUT R6, R13, R6, RZ, 0xc0, !PT ;  /* 0x000000060d067212 */ /* 0x000fe200078ec0ff */
[----:B------:R-:W-:Y:S01]  /*0e10*/  IMAD R4, R0, R4, R5 ;  /* 0x0000000400047224 */ /* 0x000fe200078e0205 */
[----:B------:R-:W-:Y:S01]  /*0e20*/  MOV R5, 0x1 ;  /* 0x0000000100057802 */ /* 0x000fe20000000f00 */
[----:B--2---:R-:W-:-:S02]  /*0e30*/  IMAD R0, R7, R26, R24 ;  /* 0x0000001a07007224 */ /* 0x004fc400078e0218 */
[----:B---3--:R-:W-:Y:S02]  /*0e40*/  IMAD R3, R4, R25, R3 ;  /* 0x0000001904037224 */ /* 0x008fe400078e0203 */
[----:B------:R-:W-:Y:S01]  /*0e50*/  IMAD R4, R0, R15, R6 ;  /* 0x0000000f00047224 */ /* 0x000fe200078e0206 */
[----:B------:R-:W-:-:S04]  /*0e60*/  PRMT R0, R5, 0x7610, R0 ;  /* 0x0000761005007816 */ /* 0x000fc80000000000 */
[----:B------:R-:W-:Y:S02]  /*0e70*/  SEL R154, R4, R3, !P1 ;  /* 0x00000003049a7207 */ /* 0x000fe40004800000 */
[----:B------:R-:W-:-:S07]  /*0e80*/  SEL R153, R3, R4, !P1 ;  /* 0x0000000403997207 */ /* 0x000fce0004800000 */
.L_x_8:
[----:B------:R-:W-:-:S08]  /*0e90*/  NOP ;  /* 0x0000000000007918 */ /* 0x000fd00000000000 */
[----:B------:R-:W0:Y:S02]  /*0ea0*/  USETMAXREG.TRY_ALLOC.CTAPOOL UP0, 0xe8 ;  /* 0x000000e8000079c8 */ /* 0x000e240008000600 */
[----:B0-----:R-:W-:-:S13]  /*0eb0*/  PLOP3.LUT P0, PT, PT, PT, UP0, 0x80, 0x0 ;  /* 0x000000000000781c */ /* 0x001fda0003f0f008 */
[----:B------:R-:W-:Y:S05]  /*0ec0*/  @!P0 BRA `(.L_x_8) ;  /* 0xfffffffc00f08947 */ /* 0x000fea000383ffff */
[----:B------:R-:W-:Y:S01]  /*0ed0*/  ULDC.64 UR4, c[0x0][0x598] ;  /* 0x0001660000047ab9 */ /* 0x000fe20000000a00 */
[----:B------:R-:W-:Y:S01]  /*0ee0*/  ULDC.64 UR36, c[0x0][0x208] ;  /* 0x0000820000247ab9 */ /* 0x000fe20000000a00 */
[----:B------:R-:W-:-:S04]  /*0ef0*/  ISETP.NE.U32.AND P0, PT, RZ, UR4, PT ;  /* 0x00000004ff007c0c */ /* 0x000fc8000bf05070 */
[----:B------:R-:W-:-:S13]  /*0f00*/  ISETP.NE.AND.EX P0, PT, RZ, UR5, PT, P0 ;  /* 0x00000005ff007c0c */ /* 0x000fda000bf05300 */
[----:B------:R-:W-:Y:S05]  /*0f10*/  @!P0 BRA `(.L_x_11) ;  /* 0x00000000001c8947 */ /* 0x000fea0003800000 */
[----:B------:R-:W0:Y:S02]  /*0f20*/  LDC.64 R4, c[0x0][0x598] ;  /* 0x00016600ff047b82 */ /* 0x000e240000000a00 */
[----:B0-----:R-:W2:Y:S02]  /*0f30*/  LDG.E.64 R4, desc[UR36][R4.64] ;  /* 0x0000002404047981 */ /* 0x001ea4000c1e1b00 */
[----:B--2---:R-:W-:-:S04]  /*0f40*/  ISETP.NE.U32.AND P0, PT, R4, RZ, PT ;  /* 0x000000ff0400720c */ /* 0x004fc80003f05070 */
[----:B------:R-:W-:-:S13]  /*0f50*/  ISETP.NE.AND.EX P0, PT, R5, RZ, PT, P0 ;  /* 0x000000ff0500720c */ /* 0x000fda0003f05300 */
[----:B------:R-:W-:Y:S05]  /*0f60*/  @!P0 BRA `(.L_x_11) ;  /* 0x0000000000088947 */ /* 0x000fea0003800000 */
[----:B------:R0:W5:Y:S01]  /*0f70*/  LD.E R155, desc[UR36][R4.64] ;  /* 0x00000024049b7980 */ /* 0x000162000c101900 */
[----:B------:R-:W-:Y:S05]  /*0f80*/  BRA `(.L_x_12) ;  /* 0x0000000000247947 */ /* 0x000fea0003800000 */
.L_x_11:
[----:B------:R-:W-:Y:S02]  /*0f90*/  ULDC.64 UR4, c[0x0][0x588] ;  /* 0x0001620000047ab9 */ /* 0x000fe40000000a00 */
[----:B------:R-:W-:-:S04]  /*0fa0*/  ISETP.NE.U32.AND P0, PT, RZ, UR4, PT ;  /* 0x00000004ff007c0c */ /* 0x000fc8000bf05070 */
[----:B------:R-:W-:-:S13]  /*0fb0*/  ISETP.NE.AND.EX P0, PT, RZ, UR5, PT, P0 ;  /* 0x00000005ff007c0c */ /* 0x000fda000bf05300 */
[----:B------:R-:W-:Y:S05]  /*0fc0*/  @!P0 BRA `(.L_x_13) ;  /* 0x00000000000c8947 */ /* 0x000fea0003800000 */
[----:B------:R-:W0:Y:S02]  /*0fd0*/  LDC.64 R4, c[0x0][0x588] ;  /* 0x00016200ff047b82 */ /* 0x000e240000000a00 */
[----:B0-----:R1:W5:Y:S01]  /*0fe0*/  LDG.E R155, desc[UR36][R4.64] ;  /* 0x00000024049b7981 */ /* 0x001362000c1e1900 */
[----:B------:R-:W-:Y:S05]  /*0ff0*/  BRA `(.L_x_12) ;  /* 0x0000000000087947 */ /* 0x000fea0003800000 */
.L_x_13:
[----:B------:R-:W-:Y:S02]  /*1000*/  ULDC UR4, c[0x0][0x580] ;  /* 0x0001600000047ab9 */ /* 0x000fe40000000800 */
[----:B------:R-:W-:-:S07]  /*1010*/  IMAD.U32 R155, RZ, RZ, UR4 ;  /* 0x00000004ff9b7e24 */ /* 0x000fce000f8e00ff */
.L_x_12:
[----:B------:R-:W-:Y:S02]  /*1020*/  ULDC.64 UR4, c[0x0][0x5a0] ;  /* 0x0001680000047ab9 */ /* 0x000fe40000000a00 */
[----:B------:R-:W-:-:S04]  /*1030*/  ISETP.NE.U32.AND P0, PT, RZ, UR4, PT ;  /* 0x00000004ff007c0c */ /* 0x000fc8000bf05070 */
[----:B------:R-:W-:-:S13]  /*1040*/  ISETP.NE.AND.EX P0, PT, RZ, UR5, PT, P0 ;  /* 0x00000005ff007c0c */ /* 0x000fda000bf05300 */
[----:B------:R-:W-:Y:S05]  /*1050*/  @!P0 BRA `(.L_x_14) ;  /* 0x00000000001c8947 */ /* 0x000fea0003800000 */
[----:B01----:R-:W0:Y:S02]  /*1060*/  LDC.64 R4, c[0x0][0x5a0] ;  /* 0x00016800ff047b82 */ /* 0x003e240000000a00 */
[----:B0-----:R-:W2:Y:S02]  /*1070*/  LDG.E.64 R4, desc[UR36][R4.64] ;  /* 0x0000002404047981 */ /* 0x001ea4000c1e1b00 */
[----:B--2---:R-:W-:-:S04]  /*1080*/  ISETP.NE.U32.AND P0, PT, R4, RZ, PT ;  /* 0x000000ff0400720c */ /* 0x004fc80003f05070 */
[----:B------:R-:W-:-:S13]  /*1090*/  ISETP.NE.AND.EX P0, PT, R5, RZ, PT, P0 ;  /* 0x000000ff0500720c */ /* 0x000fda0003f05300 */
[----:B------:R-:W-:Y:S05]  /*10a0*/  @!P0 BRA `(.L_x_14) ;  /* 0x0000000000088947 */ /* 0x000fea0003800000 */
[----:B------:R0:W5:Y:S01]  /*10b0*/  LD.E R156, desc[UR36][R4.64] ;  /* 0x00000024049c7980 */ /* 0x000162000c101900 */
[----:B------:R-:W-:Y:S05]  /*10c0*/  BRA `(.L_x_15) ;  /* 0x0000000000247947 */ /* 0x000fea0003800000 */
.L_x_14:
[----:B------:R-:W-:Y:S02]  /*10d0*/  ULDC.64 UR4, c[0x0][0x590] ;  /* 0x0001640000047ab9 */ /* 0x000fe40000000a00 */
[----:B------:R-:W-:-:S04]  /*10e0*/  ISETP.NE.U32.AND P0, PT, RZ, UR4, PT ;  /* 0x00000004ff007c0c */ /* 0x000fc8000bf05070 */
[----:B------:R-:W-:-:S13]  /*10f0*/  ISETP.NE.AND.EX P0, PT, RZ, UR5, PT, P0 ;  /* 0x00000005ff007c0c */ /* 0x000fda000bf05300 */
[----:B------:R-:W-:Y:S05]  /*1100*/  @!P0 BRA `(.L_x_16) ;  /* 0x00000000000c8947 */ /* 0x000fea0003800000 */
[----:B------:R-:W2:Y:S02]  /*1110*/  LDC.64 R156, c[0x0][0x590] ;  /* 0x00016400ff9c7b82 */ /* 0x000ea40000000a00 */
[----:B--2---:R2:W5:Y:S01]  /*1120*/  LDG.E R156, desc[UR36][R156.64] ;  /* 0x000000249c9c7981 */ /* 0x004562000c1e1900 */
[----:B------:R-:W-:Y:S05]  /*1130*/  BRA `(.L_x_15) ;  /* 0x0000000000087947 */ /* 0x000fea0003800000 */
.L_x_16:
[----:B------:R-:W-:Y:S02]  /*1140*/  ULDC UR4, c[0x0][0x584] ;  /* 0x0001610000047ab9 */ /* 0x000fe40000000800 */
[----:B------:R-:W-:-:S07]  /*1150*/  IMAD.U32 R156, RZ, RZ, UR4 ;  /* 0x00000004ff9c7e24 */ /* 0x000fce000f8e00ff */
.L_x_15:
[----:B------:R-:W-:-:S13]  /*1160*/  LOP3.LUT P0, RZ, R0, 0xff, RZ, 0xc0, !PT ;  /* 0x000000ff00ff7812 */ /* 0x000fda000780c0ff */
[----:B------:R-:W-:Y:S05]  /*1170*/  @!P0 EXIT ;  /* 0x000000000000894d */ /* 0x000fea0003800000 */
[----:B------:R-:W-:Y:S01]  /*1180*/  ULDC UR4, c[0x0][0x28c] ;  /* 0x0000a30000047ab9 */ /* 0x000fe20000000800 */
[----:B------:R-:W-:Y:S01]  /*1190*/  LOP3.LUT R166, R19, 0x1, RZ, 0xfc, !PT ;  /* 0x0000000113a67812 */ /* 0x000fe200078efcff */
[----:B------:R-:W-:Y:S01]  /*11a0*/  UIADD3 UR4, UR4, 0x1f, URZ ;  /* 0x0000001f04047890 */ /* 0x000fe2000fffe03f */
[----:B------:R-:W-:Y:S01]  /*11b0*/  UMOV UR38, URZ ;  /* 0x0000003f00267c82 */ /* 0x000fe20008000000 */
[----:B------:R-:W-:Y:S02]  /*11c0*/  UMOV UR39, URZ ;  /* 0x0000003f00277c82 */ /* 0x000fe40008000000 */
[----:B------:R-:W-:-:S04]  /*11d0*/  USHF.R.S32.HI UR5, URZ, 0x1f, UR4 ;  /* 0x0000001f3f057899 */ /* 0x000fc80008011404 */
[----:B------:R-:W-:-:S04]  /*11e0*/  ULEA.HI UR5, UR5, UR4, URZ, 0x5 ;  /* 0x0000000405057291 */ /* 0x000fc8000f8f283f */
[----:B------:R-:W-:-:S12]  /*11f0*/  USHF.R.S32.HI UR40, URZ, 0x5, UR5 ;  /* 0x000000053f287899 */ /* 0x000fd80008011405 */
.L_x_288:
[----:B------:R-:W-:Y:S01]  /*1200*/  LOP3.LUT R0, R18, 0x80, RZ, 0xc0, !PT ;  /* 0x0000008012007812 */ /* 0x000fe200078ec0ff */
[----:B---3--:R-:W3:Y:S01]  /*1210*/  S2UR UR7, SR_CgaCtaId ;  /* 0x00000000000779c3 */ /* 0x008ee20000008800 */
[----:B------:R-:W-:Y:S02]  /*1220*/  UMOV UR6, 0x400 ;  /* 0x0000040000067882 */ /* 0x000fe40000000000 */
[----:B------:R-:W-:-:S06]  /*1230*/  SHF.R.U32.HI R0, RZ, 0x7, R0 ;  /* 0x00000007ff007819 */ /* 0x000fcc0000011600 */
[----:B----4-:R-:W4:Y:S01]  /*1240*/  SHFL.IDX PT, R0, R0, RZ, 0x1f ;  /* 0x00001fff00007589 */ /* 0x010f2200000e0000 */
[----:B---3--:R-:W-:Y:S01]  /*1250*/  ULEA UR6, UR7, UR6, 0x18 ;  /* 0x0000000607067291 */ /* 0x008fe2000f8ec03f */
[----:B----4-:R-:W-:-:S13]  /*1260*/  R2UR UR4, R0 ;  /* 0x00000000000472ca */ /* 0x010fda00000e0000 */
[----:B------:R-:W-:-:S04]  /*1270*/  ULEA.HI UR5, UR4, UR4, URZ, 0x1 ;  /* 0x0000000404057291 */ /* 0x000fc8000f8f083f */
[----:B------:R-:W-:-:S04]  /*1280*/  ULOP3.LUT UR5, UR5, 0xffffe, URZ, 0xc0, !UPT ;  /* 0x000ffffe05057892 */ /* 0x000fc8000f8ec03f */
[----:B------:R-:W-:-:S03]  /*1290*/  UIADD3 UR5, UR4, -UR5, URZ ;  /* 0x8000000504057290 */ /* 0x000fc6000fffe03f */
[----:B------:R-:W-:Y:S01]  /*12a0*/  ULDC UR4, c[0x0][0x28c] ;  /* 0x0000a30000047ab9 */ /* 0x000fe20000000800 */
[----:B------:R-:W-:Y:S01]  /*12b0*/  ULEA UR5, UR5, UR6, 0xc ;  /* 0x0000000605057291 */ /* 0x000fe2000f8e603f */
[----:B------:R-:W-:-:S03]  /*12c0*/  ISETP.LT.AND P0, PT, RZ, UR4, PT ;  /* 0x00000004ff007c0c */ /* 0x000fc6000bf01270 */
[----:B------:R-:W-:-:S04]  /*12d0*/  UIADD3 UR5, UR5, 0x100, URZ ;  /* 0x0000010005057890 */ /* 0x000fc8000fffe03f */
[----:B------:R-:W-:-:S04]  /*12e0*/  USHF.R.U32.HI UR5, URZ, 0x4, UR5 ;  /* 0x000000043f057899 */ /* 0x000fc80008011605 */
[----:B------:R-:W-:Y:S02]  /*12f0*/  ULOP3.LUT UR41, UR5, 0x3fff, URZ, 0xc0, !UPT ;  /* 0x00003fff05297892 */ /* 0x000fe4000f8ec03f */
[----:B-12---:R-:W-:Y:S10]  /*1300*/  @P0 BRA `(.L_x_17) ;  /* 0x0000000000400947 */ /* 0x006ff40003800000 */
[----:B------:R-:W-:Y:S01]  /*1310*/  MOV R0, 0x0 ;  /* 0x0000000000007802 */ /* 0x000fe20000000f00 */
[----:B------:R-:W-:Y:S01]  /*1320*/  ULDC.64 UR4, c[0x4][0x68] ;  /* 0x01001a0000047ab9 */ /* 0x000fe20000000a00 */
[----:B------:R-:W-:Y:S01]  /*1330*/  ULDC.64 UR6, c[0x4][0x8] ;  /* 0x0100020000067ab9 */ /* 0x000fe20000000a00 */
[----:B01----:R-:W-:Y:S01]  /*1340*/  IMAD.U32 R4, RZ, RZ, UR4 ;  /* 0x00000004ff047e24 */ /* 0x003fe2000f8e00ff */
[----:B------:R0:W1:Y:S01]  /*1350*/  LDC.64 R14, c[0x4][R0] ;  /* 0x01000000000e7b82 */ /* 0x0000620000000a00 */
[----:B------:R-:W-:Y:S01]  /*1360*/  IMAD.U32 R5, RZ, RZ, UR5 ;  /* 0x00000005ff057e24 */ /* 0x000fe2000f8e00ff */
[----:B------:R-:W-:Y:S01]  /*1370*/  ULDC.64 UR4, c[0x4][0x70] ;  /* 0x01001c0000047ab9 */ /* 0x000fe20000000a00 */
[----:B------:R-:W-:Y:S01]  /*1380*/  IMAD.U32 R10, RZ, RZ, UR6 ;  /* 0x00000006ff0a7e24 */ /* 0x000fe2000f8e00ff */
[----:B------:R-:W-:Y:S01]  /*1390*/  MOV R13, RZ ;  /* 0x000000ff000d7202 */ /* 0x000fe20000000f00 */
[----:B------:R-:W-:Y:S02]  /*13a0*/  IMAD.U32 R6, RZ, RZ, UR4 ;  /* 0x00000004ff067e24 */ /* 0x000fe4000f8e00ff */
[----:B------:R-:W-:-:S02]  /*13b0*/  IMAD.U32 R7, RZ, RZ, UR5 ;  /* 0x00000005ff077e24 */ /* 0x000fc4000f8e00ff */
[----:B------:R-:W-:Y:S02]  /*13c0*/  IMAD.U32 R11, RZ, RZ, UR7 ;  /* 0x00000007ff0b7e24 */ /* 0x000fe4000f8e00ff */
[----:B------:R-:W-:Y:S02]  /*13d0*/  IMAD.MOV.U32 R8, RZ, RZ, 0x1e1 ;  /* 0x000001e1ff087424 */ /* 0x000fe400078e00ff */
[----:B0-----:R-:W-:-:S07]  /*13e0*/  IMAD.MOV.U32 R12, RZ, RZ, 0x1 ;  /* 0x00000001ff0c7424 */ /* 0x001fce00078e00ff */
[----:B------:R-:W-:-:S07]  /*13f0*/  LEPC R20, `(.L_x_17) ;  /* 0x000000001014794e */ /* 0x000fce0000000000 */
[----:B-12--5:R-:W-:Y:S05]  /*1400*/  CALL.ABS.NOINC R14 ;  /* 0x000000000e007343 */ /* 0x026fea0003c00000 */
.L_x_17:
[----:B------:R-:W-:-:S13]  /*1410*/  ISETP.NE.AND P0, PT, R166, 0x3, PT ;  /* 0x00000003a600780c */ /* 0x000fda0003f05270 */
[----:B------:R-:W-:Y:S05]  /*1420*/  @!P0 BRA `(.L_x_18) ;  /* 0x0000000000048947 */ /* 0x000fea0003800000 */
[----:B------:R-:W-:Y:S01]  /*1430*/  BPT.TRAP 0x1 ;  /* 0x000000040000795c */ /* 0x000fe20000300000 */
.L_x_18:
[----:B------:R-:W3:Y:S01]  /*1440*/  S2UR UR5, SR_CgaCtaId ;  /* 0x00000000000579c3 */ /* 0x000ee20000008800 */
[----:B------:R-:W-:Y:S01]  /*1450*/  UMOV UR4, 0x400 ;  /* 0x0000040000047882 */ /* 0x000fe20000000000 */
[----:B------:R-:W-:Y:S02]  /*1460*/  IMAD.U32 R0, RZ, RZ, UR38 ;  /* 0x00000026ff007e24 */ /* 0x000fe4000f8e00ff */
[----:B------:R-:W-:-:S03]  /*1470*/  IMAD.U32 R3, RZ, RZ, UR39 ;  /* 0x00000027ff037e24 */ /* 0x000fc6000f8e00ff */
[----:B------:R-:W-:Y:S01]  /*1480*/  SHF.L.U32 R0, R0, 0x1f, RZ ;  /* 0x0000001f00007819 */ /* 0x000fe200000006ff */
[----:B---3--:R-:W-:-:S06]  /*1490*/  ULEA UR4, UR5, UR4, 0x18 ;  /* 0x0000000405047291 */ /* 0x008fcc000f8ec03f */
[----:B------:R-:W-:-:S04]  /*14a0*/  IMAD.U32 R6, RZ, RZ, UR4 ;  /* 0x00000004ff067e24 */ /* 0x000fc8000f8e00ff */
[----:B------:R-:W-:-:S04]  /*14b0*/  IMAD R3, R3, 0x8, R6 ;  /* 0x0000000803037824 */ /* 0x000fc800078e0206 */
[----:B------:R3:W4:Y:S01]  /*14c0*/  SYNCS.PHASECHK.TRANS64.TRYWAIT P1, [R3+URZ], R0 ;  /* 0x00000000030075a7 */ /* 0x000722000802017f */
[----:B------:R-:W-:Y:S05]  /*14d0*/  @!P0 BRA `(.L_x_19) ;  /* 0x0000000000048947 */ /* 0x000fea0003800000 */
[----:B------:R-:W-:Y:S01]  /*14e0*/  BPT.TRAP 0x1 ;  /* 0x000000040000795c */ /* 0x000fe20000300000 */
.L_x_19:
[----:B----4-:R-:W-:Y:S05]  /*14f0*/  @P1 BRA `(.L_x_20) ;  /* 0x0000000000081947 */ /* 0x010fea0003800000 */
[----:B------:R-:W4:Y:S02]  /*1500*/  SYNCS.PHASECHK.TRANS64.TRYWAIT P1, [R3+URZ], R0 ;  /* 0x00000000030075a7 */ /* 0x000f24000802017f */
[----:B----4-:R-:W-:Y:S05]  /*1510*/  @!P1 BRA `(.L_x_21) ;  /* 0x000000ac00309947 */ /* 0x010fea0003800000 */
.L_x_20:
[----:B------:R-:W-:-:S04]  /*1520*/  UISETP.LT.AND UP0, UPT, UR40, 0x1, UPT ;  /* 0x000000012800788c */ /* 0x000fc8000bf01270 */
[----:B------:R-:W-:-:S06]  /*1530*/  USEL UR4, UR40, 0x1, UP0 ;  /* 0x0000000128047887 */ /* 0x000fcc0008000000 */
[----:B---34-:R-:W-:Y:S01]  /*1540*/  IMAD.U32 R0, RZ, RZ, UR4 ;  /* 0x00000004ff007e24 */ /* 0x018fe2000f8e00ff */
[----:B------:R-:W-:Y:S05]  /*1550*/  WARPSYNC.ALL ;  /* 0x0000000000007948 */ /* 0x000fea0003800000 */
[----:B------:R-:W-:-:S04]  /*1560*/  IADD3 R0, -R0, UR40, RZ ;  /* 0x0000002800007c10 */ /* 0x000fc8000fffe1ff */
[----:B------:R-:W-:Y:S02]  /*1570*/  ISETP.GE.AND P1, PT, R0, 0x1, PT ;  /* 0x000000010000780c */ /* 0x000fe40003f26270 */
[----:B------:R-:W-:Y:S01]  /*1580*/  R2UR UR4, R6 ;  /* 0x00000000060472ca */ /* 0x000fe200000e0000 */
[----:B------:R-:W-:Y:S01]  /*1590*/  WARPGROUP.ARRIVE ;  /* 0x00000000000079c5 */ /* 0x000fe20000000000 */
[----:B------:R-:W-:Y:S01]  /*15a0*/  UMOV UR9, 0x80000020 ;  /* 0x8000002000097882 */ /* 0x000fe20000000000 */
[----:B------:R-:W-:-:S10]  /*15b0*/  UMOV UR11, 0x80000020 ;  /* 0x80000020000b7882 */ /* 0x000fd40000000000 */
[----:B------:R-:W-:-:S04]  /*15c0*/  UIADD3 UR4, UR4, 0x10100, URZ ;  /* 0x0001010004047890 */ /* 0x000fc8000fffe03f */
[----:B------:R-:W-:-:S04]  /*15d0*/  USHF.R.U32.HI UR4, URZ, 0x4, UR4 ;  /* 0x000000043f047899 */ /* 0x000fc80008011604 */
[----:B------:R-:W-:Y:S02]  /*15e0*/  ULOP3.LUT UR5, UR4, 0x3fff, URZ, 0xc0, !UPT ;  /* 0x00003fff04057892 */ /* 0x000fe4000f8ec03f */
[----:B------:R-:W-:Y:S02]  /*15f0*/  ULOP3.LUT UR4, UR41, 0x10000, URZ, 0xfc, !UPT ;  /* 0x0001000029047892 */ /* 0x000fe4000f8efc3f */
[----:B------:R-:W-:Y:S02]  /*1600*/  ULOP3.LUT UR5, UR5, 0x10000, URZ, 0xfc, !UPT ;  /* 0x0001000005057892 */ /* 0x000fe4000f8efc3f */
[----:B------:R-:W-:Y:S02]  /*1610*/  ULEA UR6, UR39, UR4, 0xa ;  /* 0x0000000427067291 */ /* 0x000fe4000f8e503f */
[----:B------:R-:W-:-:S05]  /*1620*/  ULEA UR7, UR39, UR5, 0x9 ;  /* 0x0000000527077291 */ /* 0x000fca000f8e483f */
[----:B------:R-:W-:Y:S02]  /*1630*/  UMOV UR8, UR6 ;  /* 0x0000000600087c82 */ /* 0x000fe40008000000 */
[----:B------:R-:W-:Y:S02]  /*1640*/  UMOV UR10, UR7 ;  /* 0x00000007000a7c82 */ /* 0x000fe40008000000 */
[----:B------:R-:W-:Y:S01]  /*1650*/  HGMMA.64x128x16.F32.BF16 R88, gdesc[UR8], RZ, !UPT, gsb0 ;  /* 0x01e00000085879f0 */ /* 0x000fe2000c0018ff */
[----:B------:R-:W-:Y:S01]  /*1660*/  UIADD3 UR8, UR6, 0x200, URZ ;  /* 0x0000020006087890 */ /* 0x000fe2000fffe03f */
[----:B------:R-:W-:Y:S01]  /*1670*/  UMOV UR9, 0x80000020 ;  /* 0x8000002000097882 */ /* 0x000fe20000000000 */
[----:B------:R-:W-:Y:S02]  /*1680*/  WARPGROUP.DEPBAR.LE gsb0, 0x0 ;  /* 0x00008000000079c5 */ /* 0x000fe40000010000 */
[----:B------:R-:W-:-:S07]  /*1690*/  WARPGROUP.ARRIVE ;  /* 0x00000000000079c5 */ /* 0x000fce0000000000 */
[----:B------:R-:W-:Y:S01]  /*16a0*/  HGMMA.64x128x16.F32.BF16 R24, gdesc[UR8], RZ, !UPT, gsb0 ;  /* 0x01e00000081879f0 */ /* 0x000fe2000c0018ff */
[----:B------:R-:W-:Y:S02]  /*16b0*/  UIADD3 UR8, UR6, 0x2, URZ ;  /* 0x0000000206087890 */ /* 0x000fe4000fffe03f */
[----:B------:R-:W-:Y:S01]  /*16c0*/  UIADD3 UR10, UR7, 0x2, URZ ;  /* 0x00000002070a7890 */ /* 0x000fe2000fffe03f */
[----:B------:R-:W-:Y:S01]  /*16d0*/  UMOV UR9, 0x80000020 ;  /* 0x8000002000097882 */ /* 0x000fe20000000000 */
[----:B------:R-:W-:Y:S01]  /*16e0*/  UMOV UR11, 0x80000020 ;  /* 0x80000020000b7882 */ /* 0x000fe20000000000 */
[----:B------:R-:W-:Y:S02]  /*16f0*/  WARPGROUP.DEPBAR.LE gsb0, 0x0 ;  /* 0x00008000000079c5 */ /* 0x000fe40000010000 */
[----:B------:R-:W-:-:S06]  /*1700*/  WARPGROUP.ARRIVE ;  /* 0x00000000000079c5 */ /* 0x000fcc0000000000 */
[----:B------:R-:W-:Y:S01]  /*1710*/  HGMMA.64x128x16.F32.BF16 R88, gdesc[UR8], R88, gsb0 ;  /* 0x01e00000085879f0 */ /* 0x000fe20008001858 */
[----:B------:R-:W-:Y:S01]  /*1720*/  UIADD3 UR8, UR6, 0x202, URZ ;  /* 0x0000020206087890 */ /* 0x000fe2000fffe03f */
[----:B------:R-:W-:Y:S01]  /*1730*/  UMOV UR9, 0x80000020 ;  /* 0x8000002000097882 */ /* 0x000fe20000000000 */
[----:B------:R-:W-:Y:S02]  /*1740*/  WARPGROUP.DEPBAR.LE gsb0, 0x0 ;  /* 0x00008000000079c5 */ /* 0x000fe40000010000 */
[----:B------:R-:W-:-:S07]  /*1750*/  WARPGROUP.ARRIVE ;  /* 0x00000000000079c5 */ /* 0x000fce0000000000 */
[----:B------:R-:W-:Y:S03]  /*1760*/  HGMMA.64x128x16.F32.BF16 R24, gdesc[UR8], R24, gsb0 ;  /* 0x01e00000081879f0 */ /* 0x000fe60008001818 */
[----:B------:R-:W-:Y:S02]  /*1770*/  WARPGROUP.DEPBAR.LE gsb0, 0x0 ;  /* 0x00008000000079c5 */ /* 0x000fe40000010000 */
[----:B------:R-:W-:Y:S05]  /*1780*/  @!P1 BRA `(.L_x_22) ;  /* 0x0000000400149947 */ /* 0x000fea0003800000 */
[----:B------:R-:W-:Y:S02]  /*1790*/  UIADD3 UR6, UR39, 0x1, URZ ;  /* 0x0000000127067890 */ /* 0x000fe4000fffe03f */
[----:B------:R-:W-:Y:S02]  /*17a0*/  IMAD.U32 R3, RZ, RZ, UR39 ;  /* 0x00000027ff037e24 */ /* 0x000fe4000f8e00ff */
[----:B------:R-:W-:-:S04]  /*17b0*/  UISETP.NE.AND UP0, UPT, UR6, 0x4, UPT ;  /* 0x000000040600788c */ /* 0x000fc8000bf05270 */
[----:B------:R-:W-:Y:S02]  /*17c0*/  USEL UR7, URZ, 0x1, UP0 ;  /* 0x000000013f077887 */ /* 0x000fe40008000000 */
[----:B------:R-:W-:Y:S02]  /*17d0*/  USEL UR6, UR6, URZ, UP0 ;  /* 0x0000003f06067287 */ /* 0x000fe40008000000 */
[----:B------:R-:W-:-:S06]  /*17e0*/  ULOP3.LUT UR7, UR38, UR7, URZ, 0x3c, !UPT ;  /* 0x0000000726077292 */ /* 0x000fcc000f8e3c3f */
[----:B------:R-:W-:-:S07]  /*17f0*/  IMAD.U32 R7, RZ, RZ, UR7 ;  /* 0x00000007ff077e24 */ /* 0x000fce000f8e00ff */
.L_x_29:
[----:B------:R-:W-:Y:S05]  /*1800*/  @!P0 BRA `(.L_x_23) ;  /* 0x0000000000048947 */ /* 0x000fea0003800000 */
[----:B------:R-:W-:Y:S01]  /*1810*/  BPT.TRAP 0x1 ;  /* 0x000000040000795c */ /* 0x000fe20000300000 */
.L_x_23:
[----:B------:R-:W3:Y:S01]  /*1820*/  S2UR UR8, SR_CgaCtaId ;  /* 0x00000000000879c3 */ /* 0x000ee20000008800 */
[----:B------:R-:W-:Y:S01]  /*1830*/  UMOV UR7, 0x400 ;  /* 0x0000040000077882 */ /* 0x000fe20000000000 */
[----:B01----:R-:W-:Y:S01]  /*1840*/  IMAD.U32 R5, RZ, RZ, UR6 ;  /* 0x00000006ff057e24 */ /* 0x003fe2000f8e00ff */
[----:B------:R-:W-:Y:S01]  /*1850*/  SHF.L.U32 R4, R7, 0x1f, RZ ;  /* 0x0000001f07047819 */ /* 0x000fe200000006ff */
[----:B---3--:R-:W-:-:S06]  /*1860*/  ULEA UR7, UR8, UR7, 0x18 ;  /* 0x0000000708077291 */ /* 0x008fcc000f8ec03f */
[----:B------:R-:W-:-:S04]  /*1870*/  IMAD.U32 R6, RZ, RZ, UR7 ;  /* 0x00000007ff067e24 */ /* 0x000fc8000f8e00ff */
[----:B------:R-:W-:-:S04]  /*1880*/  IMAD R5, R5, 0x8, R6 ;  /* 0x0000000805057824 */ /* 0x000fc800078e0206 */
[----:B------:R0:W1:Y:S01]  /*1890*/  SYNCS.PHASECHK.TRANS64.TRYWAIT P1, [R5+URZ], R4 ;  /* 0x00000004050075a7 */ /* 0x000062000802017f */
[----:B------:R-:W-:Y:S05]  /*18a0*/  @!P0 BRA `(.L_x_24) ;  /* 0x0000000000048947 */ /* 0x000fea0003800000 */
[----:B------:R-:W-:Y:S01]  /*18b0*/  BPT.TRAP 0x1 ;  /* 0x000000040000795c */ /* 0x000fe20000300000 */
.L_x_24:
[----:B-1----:R-:W-:Y:S05]  /*18c0*/  @P1 BRA `(.L_x_25) ;  /* 0x0000000000081947 */ /* 0x002fea0003800000 */
[----:B------:R-:W1:Y:S02]  /*18d0*/  SYNCS.PHASECHK.TRANS64.TRYWAIT P1, [R5+URZ], R4 ;  /* 0x00000004050075a7 */ /* 0x000e64000802017f */
[----:B-1----:R-:W-:Y:S05]  /*18e0*/  @!P1 BRA `(.L_x_26) ;  /* 0x000000a800509947 */ /* 0x002fea0003800000 */
.L_x_25:
[----:B------:R-:W-:Y:S01]  /*18f0*/  ULEA UR7, UR6, UR4, 0xa ;  /* 0x0000000406077291 */ /* 0x000fe2000f8e503f */
[----:B------:R-:W-:Y:S01]  /*1900*/  WARPGROUP.ARRIVE ;  /* 0x00000000000079c5 */ /* 0x000fe20000000000 */
[----:B------:R-:W-:Y:S01]  /*1910*/  ULEA UR12, UR6, UR5, 0x9 ;  /* 0x00000005060c7291 */ /* 0x000fe2000f8e483f */
[----:B------:R-:W-:Y:S01]  /*1920*/  UMOV UR9, 0x80000020 ;  /* 0x8000002000097882 */ /* 0x000fe20000000000 */
[----:B------:R-:W-:-:S03]  /*1930*/  UMOV UR11, 0x80000020 ;  /* 0x80000020000b7882 */ /* 0x000fc60000000000 */
[----:B------:R-:W-:Y:S02]  /*1940*/  UMOV UR8, UR7 ;  /* 0x0000000700087c82 */ /* 0x000fe40008000000 */
[----:B------:R-:W-:Y:S02]  /*1950*/  UMOV UR10, UR12 ;  /* 0x0000000c000a7c82 */ /* 0x000fe40008000000 */
[----:B------:R-:W-:Y:S01]  /*1960*/  HGMMA.64x128x16.F32.BF16 R88, gdesc[UR8], R88, gsb0 ;  /* 0x01e00000085879f0 */ /* 0x000fe20008001858 */
[----:B------:R-:W-:Y:S01]  /*1970*/  UIADD3 UR8, UR7, 0x200, URZ ;  /* 0x0000020007087890 */ /* 0x000fe2000fffe03f */
[----:B------:R-:W-:Y:S01]  /*1980*/  UMOV UR9, 0x80000020 ;  /* 0x8000002000097882 */ /* 0x000fe20000000000 */
[----:B------:R-:W-:Y:S02]  /*1990*/  WARPGROUP.DEPBAR.LE gsb0, 0x0 ;  /* 0x00008000000079c5 */ /* 0x000fe40000010000 */
[----:B------:R-:W-:-:S07]  /*19a0*/  WARPGROUP.ARRIVE ;  /* 0x00000000000079c5 */ /* 0x000fce0000000000 */
[----:B------:R-:W-:Y:S01]  /*19b0*/  HGMMA.64x128x16.F32.BF16 R24, gdesc[UR8], R24, gsb0 ;  /* 0x01e00000081879f0 */ /* 0x000fe20008001818 */
        /* <DEDUP_REMOVED lines=14> */
[----:B------:R-:W-:Y:S01]  /*1aa0*/  BPT.TRAP 0x1 ;  /* 0x000000040000795c */ /* 0x000fe20000300000 */
.L_x_27:
[----:B------:R-:W-:-:S13]  /*1ab0*/  ISETP.NE.AND P1, PT, R22, RZ, PT ;  /* 0x000000ff1600720c */ /* 0x000fda0003f25270 */
[----:B01----:R-:W-:-:S05]  /*1ac0*/  @P1 IMAD R4, R3, 0x8, R6 ;  /* 0x0000000803041824 */ /* 0x003fca00078e0206 */
[----:B------:R-:W-:-:S04]  /*1ad0*/  @P1 IADD3 R5, R4, 0x20, RZ ;  /* 0x0000002004051810 */ /* 0x000fc80007ffe0ff */
[----:B------:R-:W-:-:S04]  /*1ae0*/  @P1 PRMT R5, R152, 0x654, R5 ;  /* 0x0000065498051816 */ /* 0x000fc80000000005 */
[----:B------:R0:W-:Y:S01]  /*1af0*/  @P1 SYNCS.ARRIVE.TRANS64.RED.A1T0 RZ, [R5+URZ], RZ ;  /* 0x000000ff05ff19a7 */ /* 0x0001e2000810043f */
[----:B------:R-:W-:-:S13]  /*1b00*/  ISETP.GT.U32.AND P1, PT, R19, 0x1, PT ;  /* 0x000000011300780c */ /* 0x000fda0003f24070 */
[----:B0-----:R-:W-:Y:S05]  /*1b10*/  @P1 BRA `(.L_x_28) ;  /* 0x0000000000041947 */ /* 0x001fea0003800000 */
[----:B------:R-:W-:Y:S01]  /*1b20*/  BPT.TRAP 0x1 ;  /* 0x000000040000795c */ /* 0x000fe20000300000 */
.L_x_28:
[----:B------:R-:W-:Y:S01]  /*1b30*/  UIADD3 UR6, UR6, 0x1, URZ ;  /* 0x0000000106067890 */ /* 0x000fe2000fffe03f */
[C---:B------:R-:W-:Y:S01]  /*1b40*/  ISETP.GT.AND P2, PT, R0.reuse, 0x1, PT ;  /* 0x000000010000780c */ /* 0x040fe20003f44270 */
[----:B------:R-:W-:Y:S02]  /*1b50*/  VIADD R3, R3, 0x1 ;  /* 0x0000000103037836 */ /* 0x000fe40000000000 */
[----:B------:R-:W-:Y:S01]  /*1b60*/  UISETP.NE.AND UP0, UPT, UR6, 0x4, UPT ;  /* 0x000000040600788c */ /* 0x000fe2000bf05270 */
[----:B------:R-:W-:Y:S02]  /*1b70*/  VIADD R0, R0, 0xffffffff ;  /* 0xffffffff00007836 */ /* 0x000fe40000000000 */
[C---:B------:R-:W-:Y:S01]  /*1b80*/  ISETP.NE.AND P1, PT, R3.reuse, 0x4, PT ;  /* 0x000000040300780c */ /* 0x040fe20003f25270 */
[----:B------:R-:W-:Y:S02]  /*1b90*/  USEL UR7, URZ, 0x1, UP0 ;  /* 0x000000013f077887 */ /* 0x000fe40008000000 */
[----:B------:R-:W-:Y:S01]  /*1ba0*/  USEL UR6, UR6, URZ, UP0 ;  /* 0x0000003f06067287 */ /* 0x000fe20008000000 */
[----:B------:R-:W-:-:S03]  /*1bb0*/  SEL R3, R3, RZ, P1 ;  /* 0x000000ff03037207 */ /* 0x000fc60000800000 */
[----:B------:R-:W-:Y:S01]  /*1bc0*/  LOP3.LUT R7, R7, UR7, RZ, 0x3c, !PT ;  /* 0x0000000707077c12 */ /* 0x000fe2000f8e3cff */
[----:B------:R-:W-:Y:S07]  /*1bd0*/  @P2 BRA `(.L_x_29) ;  /* 0xfffffffc00082947 */ /* 0x000fee000383ffff */
.L_x_22:
[----:B------:R-:W3:Y:S02]  /*1be0*/  LDC R0, c[0x0][0x28c] ;  /* 0x0000a300ff007b82 */ /* 0x000ee40000000800 */
[----:B---3--:R-:W-:-:S13]  /*1bf0*/  ISETP.GE.AND P1, PT, R0, 0x1, PT ;  /* 0x000000010000780c */ /* 0x008fda0003f26270 */
[----:B------:R-:W-:Y:S05]  /*1c00*/  @!P1 BRA `(.L_x_30) ;  /* 0x0000000000409947 */ /* 0x000fea0003800000 */
[----:B------:R-:W-:Y:S05]  /*1c10*/  @!P0 BRA `(.L_x_31) ;  /* 0x0000000000048947 */ /* 0x000fea0003800000 */
[----:B------:R-:W-:Y:S01]  /*1c20*/  BPT.TRAP 0x1 ;  /* 0x000000040000795c */ /* 0x000fe20000300000 */
.L_x_31:
[----:B------:R-:W-:Y:S01]  /*1c30*/  ISETP.NE.AND P0, PT, R22, RZ, PT ;  /* 0x000000ff1600720c */ /* 0x000fe20003f05270 */
[----:B------:R-:W-:-:S12]  /*1c40*/  UISETP.LT.AND UP1, UPT, UR40, 0x1, UPT ;  /* 0x000000012800788c */ /* 0x000fd8000bf21270 */
[----:B------:R-:W-:-:S05]  /*1c50*/  VOTEU.ANY UP0, P0 ;  /* 0x00000000003f7886 */ /* 0x000fca0000000100 */
[----:B------:R-:W-:-:S04]  /*1c60*/  @UP0 USEL UR4, UR40, 0x1, UP1 ;  /* 0x0000000128040887 */ /* 0x000fc80008800000 */
[----:B------:R-:W-:-:S06]  /*1c70*/  @UP0 UIADD3 UR4, UR39, UR40, -UR4 ;  /* 0x0000002827040290 */ /* 0x000fcc000fffe804 */
[----:B------:R-:W-:-:S04]  /*1c80*/  IMAD.U32 R0, RZ, RZ, UR4 ;  /* 0x00000004ff007e24 */ /* 0x000fc8000f8e00ff */
[----:B------:R-:W-:-:S05]  /*1c90*/  @P0 IMAD.SHL.U32 R0, R0, 0x8, RZ ;  /* 0x0000000800000824 */ /* 0x000fca00078e00ff */
[----:B------:R-:W-:-:S04]  /*1ca0*/  @P0 LOP3.LUT R0, R0, 0x18, RZ, 0xc0, !PT ;  /* 0x0000001800000812 */ /* 0x000fc800078ec0ff */
[----:B------:R-:W-:-:S04]  /*1cb0*/  @P0 IADD3 R3, R6, 0x20, R0 ;  /* 0x0000002006030810 */ /* 0x000fc80007ffe000 */
[----:B------:R-:W-:-:S04]  /*1cc0*/  @P0 PRMT R3, R152, 0x654, R3 ;  /* 0x0000065498030816 */ /* 0x000fc80000000003 */
[----:B------:R3:W-:Y:S01]  /*1cd0*/  @P0 SYNCS.ARRIVE.TRANS64.RED.A1T0 RZ, [R3+URZ], RZ ;  /* 0x000000ff03ff09a7 */ /* 0x0007e2000810043f */
[----:B------:R-:W-:-:S13]  /*1ce0*/  ISETP.GT.U32.AND P0, PT, R19, 0x1, PT ;  /* 0x000000011300780c */ /* 0x000fda0003f04070 */
[----:B---3--:R-:W-:Y:S05]  /*1cf0*/  @P0 BRA `(.L_x_30) ;  /* 0x0000000000040947 */ /* 0x008fea0003800000 */
[----:B------:R-:W-:Y:S01]  /*1d00*/  BPT.TRAP 0x1 ;  /* 0x000000040000795c */ /* 0x000fe20000300000 */
.L_x_30:
[----:B------:R-:W3:Y:S01]  /*1d10*/  LDC R6, c[0x0][0x288] ;  /* 0x0000a200ff067b82 */ /* 0x000ee20000000800 */
[--C-:B------:R-:W-:Y:S01]  /*1d20*/  SHF.R.U32.HI R0, RZ, 0x2, R18.reuse ;  /* 0x00000002ff007819 */ /* 0x100fe20000011612 */
[----:B------:R-:W-:Y:S01]  /*1d30*/  UIADD3 UR39, UR40, UR39, URZ ;  /* 0x0000002728277290 */ /* 0x000fe2000fffe03f */
[----:B01----:R-:W-:Y:S01]  /*1d40*/  SHF.R.U32.HI R5, RZ, 0x7, R18 ;  /* 0x00000007ff057819 */ /* 0x003fe20000011612 */
[----:B------:R-:W-:Y:S01]  /*1d50*/  IMAD.SHL.U32 R13, R154, 0x80, RZ ;  /* 0x000000809a0d7824 */ /* 0x000fe200078e00ff */
[----:B------:R-:W-:Y:S01]  /*1d60*/  LOP3.LUT R3, R0, 0x7, RZ, 0xc0, !PT ;  /* 0x0000000700037812 */ /* 0x000fe200078ec0ff */
[----:B------:R-:W-:Y:S01]  /*1d70*/  USHF.R.U32.HI UR4, URZ, 0x2, UR39 ;  /* 0x000000023f047899 */ /* 0x000fe20008011627 */
[----:B------:R-:W-:Y:S01]  /*1d80*/  LOP3.LUT R4, R18, 0x60, RZ, 0xc0, !PT ;  /* 0x0000006012047812 */ /* 0x000fe200078ec0ff */
[----:B------:R-:W-:Y:S01]  /*1d90*/  ULDC UR8, c[0x0][0x284] ;  /* 0x0000a10000087ab9 */ /* 0x000fe20000000800 */
[----:B------:R-:W-:Y:S01]  /*1da0*/  LOP3.LUT R0, R5, 0x1, RZ, 0xc0, !PT ;  /* 0x0000000105007812 */ /* 0x000fe200078ec0ff */
[----:B------:R-:W-:Y:S01]  /*1db0*/  ULOP3.LUT UR4, UR4, 0x1, URZ, 0xc0, !UPT ;  /* 0x0000000104047892 */ /* 0x000fe2000f8ec03f */
[----:B------:R-:W-:Y:S01]  /*1dc0*/  SHF.R.U32.HI R10, RZ, 0x1, R4 ;  /* 0x00000001ff0a7819 */ /* 0x000fe20000011604 */
[----:B------:R-:W-:Y:S01]  /*1dd0*/  UISETP.GT.U32.AND UP1, UPT, UR39, 0x3, UPT ;  /* 0x000000032700788c */ /* 0x000fe2000bf24070 */
[----:B------:R-:W-:Y:S01]  /*1de0*/  SHF.R.S32.HI R21, RZ, 0x1f, R23 ;  /* 0x0000001fff157819 */ /* 0x000fe20000011417 */
[----:B------:R-:W-:Y:S01]  /*1df0*/  IMAD.SHL.U32 R4, R0, 0x40, RZ ;  /* 0x0000004000047824 */ /* 0x000fe200078e00ff */
[--C-:B------:R-:W-:Y:S01]  /*1e00*/  IADD3 R5, RZ, -R10, -R3.reuse ;  /* 0x8000000aff057210 */ /* 0x100fe20007ffe803 */
[----:B------:R-:W-:Y:S01]  /*1e10*/  UISETP.NE.U32.AND UP0, UPT, UR4, 0x1, UPT ;  /* 0x000000010400788c */ /* 0x000fe2000bf05070 */
[----:B------:R-:W-:Y:S01]  /*1e20*/  IMAD.WIDE R8, R153, 0x100, RZ ;  /* 0x0000010099087825 */ /* 0x000fe200078e02ff */
[----:B------:R-:W-:Y:S01]  /*1e30*/  ULDC.64 UR6, c[0x0][0x5d0] ;  /* 0x0001740000067ab9 */ /* 0x000fe20000000a00 */
[----:B--2---:R-:W-:Y:S01]  /*1e40*/  LOP3.LUT R157, R4, 0x40, R3, 0xe2, !PT ;  /* 0x00000040049d7812 */ /* 0x004fe200078ee203 */
[----:B------:R-:W-:Y:S01]  /*1e50*/  UISETP.LT.U32.AND UP1, UPT, UR40, 0x4, UP1 ;  /* 0x000000042800788c */ /* 0x000fe20008f21070 */
[----:B------:R-:W-:Y:S01]  /*1e60*/  LOP3.LUT R3, R18, 0x3, RZ, 0xc0, !PT ;  /* 0x0000000312037812 */ /* 0x000fe200078ec0ff */
[----:B------:R-:W-:Y:S01]  /*1e70*/  UISETP.GT.U32.AND UP0, UPT, UR40, 0x3, !UP0 ;  /* 0x000000032800788c */ /* 0x000fe2000c704070 */
[----:B------:R-:W-:Y:S01]  /*1e80*/  IMAD R4, R21, UR6, RZ ;  /* 0x0000000615047c24 */ /* 0x000fe2000f8e02ff */
[----:B---3--:R-:W-:Y:S01]  /*1e90*/  ISETP.GE.AND P0, PT, R13, R6, PT ;  /* 0x000000060d00720c */ /* 0x008fe20003f06270 */
[----:B------:R-:W-:Y:S01]  /*1ea0*/  IMAD R0, R0, -0x40, R5 ;  /* 0xffffffc000007824 */ /* 0x000fe200078e0205 */
[----:B------:R-:W-:Y:S01]  /*1eb0*/  USEL UR5, URZ, 0x1, !UP1 ;  /* 0x000000013f057887 */ /* 0x000fe2000c800000 */
[----:B------:R-:W-:Y:S01]  /*1ec0*/  IMAD R12, R3, -0x2, R6 ;  /* 0xfffffffe030c7824 */ /* 0x000fe200078e0206 */
[----:B------:R-:W-:Y:S01]  /*1ed0*/  USEL UR4, URZ, 0x1, !UP0 ;  /* 0x000000013f047887 */ /* 0x000fe2000c000000 */
[----:B------:R-:W-:Y:S01]  /*1ee0*/  IMAD.SHL.U32 R3, R153, 0x100, RZ ;  /* 0x0000010099037824 */ /* 0x000fe200078e00ff */
[----:B------:R-:W-:Y:S01]  /*1ef0*/  ULOP3.LUT UR39, UR39, 0x3, URZ, 0xc0, !UPT ;  /* 0x0000000327277892 */ /* 0x000fe2000f8ec03f */
[----:B------:R-:W-:Y:S01]  /*1f00*/  IMAD.SHL.U32 R6, R18, 0x2, RZ ;  /* 0x0000000212067824 */ /* 0x000fe200078e00ff */
[----:B------:R-:W-:Y:S01]  /*1f10*/  ULOP3.LUT UR38, UR4, UR38, UR5, 0x96, !UPT ;  /* 0x0000002604267292 */ /* 0x000fe2000f8e9605 */
[----:B------:R-:W-:Y:S01]  /*1f20*/  IMAD R11, R23, UR7, R4 ;  /* 0x00000007170b7c24 */ /* 0x000fe2000f8e0204 */
[----:B------:R-:W-:Y:S01]  /*1f30*/  ISETP.GE.OR P0, PT, R3, UR8, P0 ;  /* 0x0000000803007c0c */ /* 0x000fe20008706670 */
[----:B------:R-:W-:Y:S01]  /*1f40*/  IMAD.MOV.U32 R153, RZ, RZ, -0x1 ;  /* 0xffffffffff997424 */ /* 0x000fe200078e00ff */
[----:B------:R-:W-:-:S02]  /*1f50*/  LOP3.LUT R6, R13, 0x6, R6, 0xf8, !PT ;  /* 0x000000060d067812 */ /* 0x000fc400078ef806 */
[----:B------:R-:W-:Y:S01]  /*1f60*/  IADD3 R3, -R3, UR8, R0 ;  /* 0x0000000803037c10 */ /* 0x000fe2000fffe100 */
[----:B------:R-:W-:Y:S01]  /*1f70*/  IMAD.IADD R0, R12, 0x1, -R13 ;  /* 0x000000010c007824 */ /* 0x000fe200078e0a0d */
[----:B------:R-:W-:Y:S02]  /*1f80*/  SHF.R.S32.HI R7, RZ, 0x1f, R6 ;  /* 0x0000001fff077819 */ /* 0x000fe40000011406 */
[----:B------:R-:W-:Y:S01]  /*1f90*/  LOP3.LUT R157, R8, R157, R10, 0xfe, !PT ;  /* 0x0000009d089d7212 */ /* 0x000fe200078efe0a */
[----:B------:R-:W-:-:S04]  /*1fa0*/  IMAD.WIDE.U32 R4, R23, UR6, R6 ;  /* 0x0000000617047c25 */ /* 0x000fc8000f8e0006 */
[----:B------:R-:W-:Y:S01]  /*1fb0*/  IMAD.IADD R11, R5, 0x1, R11 ;  /* 0x00000001050b7824 */ /* 0x000fe200078e020b */
[----:B------:R-:W-:Y:S01]  /*1fc0*/  MOV R10, R4 ;  /* 0x00000004000a7202 */ /* 0x000fe20000000f00 */
[----:B------:R-:W-:Y:S06]  /*1fd0*/  @P0 BRA `(.L_x_32) ;  /* 0x0000008400680947 */ /* 0x000fec0003800000 */
[----:B------:R-:W0:Y:S01]  /*1fe0*/  LDC.64 R4, c[0x0][0x5c8] ;  /* 0x00017200ff047b82 */ /* 0x000e220000000a00 */
[----:B-----5:R-:W-:Y:S01]  /*1ff0*/  FSETP.NEU.AND P0, PT, R156, RZ, PT ;  /* 0x000000ff9c00720b */ /* 0x020fe20003f0d000 */
[----:B------:R-:W-:Y:S01]  /*2000*/  BSSY B0, `(.L_x_32) ;  /* 0x0000857000007945 */ /* 0x000fe20003800000 */
[----:B------:R-:W-:-:S04]  /*2010*/  ISETP.GT.AND P3, PT, R3, RZ, PT ;  /* 0x000000ff0300720c */ /* 0x000fc80003f64270 */
[----:B------:R-:W-:Y:S01]  /*2020*/  ISETP.GT.AND P1, PT, R0, RZ, P3 ;  /* 0x000000ff0000720c */ /* 0x000fe20001f24270 */
[-C--:B0-----:R-:W-:Y:S02]  /*2030*/  IMAD R12, R9, R4.reuse, RZ ;  /* 0x00000004090c7224 */ /* 0x081fe400078e02ff */
[----:B------:R-:W-:-:S04]  /*2040*/  IMAD.WIDE.U32 R168, R157, R4, R10 ;  /* 0x000000049da87225 */ /* 0x000fc800078e000a */
[----:B------:R-:W-:-:S04]  /*2050*/  IMAD R11, R157, R5, R12 ;  /* 0x000000059d0b7224 */ /* 0x000fc800078e020c */
[----:B------:R-:W-:Y:S01]  /*2060*/  IMAD.IADD R167, R169, 0x1, R11 ;  /* 0x00000001a9a77824 */ /* 0x000fe200078e020b */
[----:B------:R-:W-:Y:S06]  /*2070*/  @!P0 BRA `(.L_x_33) ;  /* 0x0000006000088947 */ /* 0x000fec0003800000 */
[----:B------:R-:W0:Y:S01]  /*2080*/  LDC.64 R12, c[0x0][0x5b8] ;  /* 0x00016e00ff0c7b82 */ /* 0x000e220000000a00 */
[----:B------:R-:W-:-:S07]  /*2090*/  ULDC.64 UR4, c[0x0][0x5c0] ;  /* 0x0001700000047ab9 */ /* 0x000fce0000000a00 */
[----:B------:R-:W1:Y:S08]  /*20a0*/  LDC.64 R14, c[0x0][0x5b0] ;  /* 0x00016c00ff0e7b82 */ /* 0x000e700000000a00 */
[----:B------:R-:W2:Y:S01]  /*20b0*/  LDC.64 R10, c[0x0][0x5a8] ;  /* 0x00016a00ff0a7b82 */ /* 0x000ea20000000a00 */
[----:B0-----:R-:W-:-:S04]  /*20c0*/  IMAD R20, R21, R12, RZ ;  /* 0x0000000c15147224 */ /* 0x001fc800078e02ff */
[C---:B------:R-:W-:Y:S02]  /*20d0*/  IMAD R13, R23.reuse, R13, R20 ;  /* 0x0000000d170d7224 */ /* 0x040fe400078e0214 */
[----:B------:R-:W-:-:S04]  /*20e0*/  IMAD.WIDE.U32 R20, R23, R12, R6 ;  /* 0x0000000c17147225 */ /* 0x000fc800078e0006 */
[-C--:B-1----:R-:W-:Y:S02]  /*20f0*/  IMAD R154, R9, R14.reuse, RZ ;  /* 0x0000000e099a7224 */ /* 0x082fe400078e02ff */
[----:B------:R-:W-:Y:S02]  /*2100*/  IMAD.IADD R159, R21, 0x1, R13 ;  /* 0x00000001159f7824 */ /* 0x000fe400078e020d */
[----:B------:R-:W-:Y:S02]  /*2110*/  IMAD.MOV.U32 R158, RZ, RZ, R20 ;  /* 0x000000ffff9e7224 */ /* 0x000fe400078e0014 */
[C---:B------:R-:W-:Y:S02]  /*2120*/  IMAD R169, R157.reuse, R15, R154 ;  /* 0x0000000f9da97224 */ /* 0x040fe400078e029a */
[----:B------:R-:W-:-:S04]  /*2130*/  IMAD.WIDE.U32 R160, R157, R14, R158 ;  /* 0x0000000e9da07225 */ /* 0x000fc800078e009e */
[----:B------:R-:W-:Y:S01]  /*2140*/  IMAD.IADD R154, R161, 0x1, R169 ;  /* 0x00000001a19a7824 */ /* 0x000fe200078e02a9 */
[----:B--2---:R-:W-:-:S04]  /*2150*/  LEA R162, P0, R160, R10, 0x1 ;  /* 0x0000000aa0a27211 */ /* 0x004fc800078008ff */
[----:B------:R-:W-:-:S05]  /*2160*/  LEA.HI.X R163, R160, R11, R154, 0x1, P0 ;  /* 0x0000000ba0a37211 */ /* 0x000fca00000f0c9a */
[----:B------:R-:W2:Y:S01]  /*2170*/  @P1 LDG.E.LTC128B.U16 R154, desc[UR36][R162.64] ;  /* 0x00000024a29a1981 */ /* 0x000ea2000c1e1520 */
[----:B------:R-:W-:Y:S01]  /*2180*/  IMAD.WIDE.U32 R164, R157, R14, R6 ;  /* 0x0000000e9da47225 */ /* 0x000fe200078e0006 */
[----:B------:R-:W-:Y:S01]  /*2190*/  ISETP.GT.AND P2, PT, R0, 0x1, P3 ;  /* 0x000000010000780c */ /* 0x000fe20001f44270 */
[----:B------:R-:W-:Y:S01]  /*21a0*/  BSSY B1, `(.L_x_34) ;  /* 0x0000012000017945 */ /* 0x000fe20003800000 */
[----:B------:R-:W-:Y:S01]  /*21b0*/  LEA R160, P0, R168, UR4, 0x1 ;  /* 0x00000004a8a07c11 */ /* 0x000fe2000f8008ff */
[----:B------:R-:W-:Y:S02]  /*21c0*/  IMAD.IADD R165, R169, 0x1, R165 ;  /* 0x00000001a9a57824 */ /* 0x000fe400078e02a5 */
[----:B------:R-:W-:-:S04]  /*21d0*/  IMAD.WIDE.U32 R164, R23, R12, R164 ;  /* 0x0000000c17a47225 */ /* 0x000fc800078e00a4 */
[----:B--2---:R-:W-:-:S04]  /*21e0*/  IMAD.U32 R161, R154, 0x10000, RZ ;  /* 0x000100009aa17824 */ /* 0x004fc800078e00ff */
[----:B------:R-:W-:-:S04]  /*21f0*/  FMUL R161, R161, R156 ;  /* 0x0000009ca1a17220 */ /* 0x000fc80000400000 */
[----:B------:R-:W-:Y:S01]  /*2200*/  FFMA R161, R88, R155, R161 ;  /* 0x0000009b58a17223 */ /* 0x000fe200000000a1 */
[----:B------:R-:W-:-:S04]  /*2210*/  IMAD.IADD R88, R13, 0x1, R165 ;  /* 0x000000010d587824 */ /* 0x000fc800078e02a5 */
[----:B------:R-:W-:Y:S02]  /*2220*/  F2FP.BF16.F32.PACK_AB R163, RZ, R161 ;  /* 0x000000a1ffa3723e */ /* 0x000fe400000010ff */
[----:B------:R-:W-:Y:S02]  /*2230*/  LEA.HI.X R161, R168, UR5, R167, 0x1, P0 ;  /* 0x00000005a8a17c11 */ /* 0x000fe400080f0ca7 */
[----:B------:R-:W-:Y:S02]  /*2240*/  PRMT R165, R163, 0x7610, R165 ;  /* 0x00007610a3a57816 */ /* 0x000fe400000000a5 */
[----:B------:R-:W-:-:S03]  /*2250*/  LEA R162, P0, R164, R10, 0x1 ;  /* 0x0000000aa4a27211 */ /* 0x000fc600078008ff */
[----:B------:R0:W-:Y:S01]  /*2260*/  @P1 STG.E.U16 desc[UR36][R160.64], R165 ;  /* 0x000000a5a0001986 */ /* 0x0001e2000c101524 */
[----:B------:R-:W-:Y:S01]  /*2270*/  LEA.HI.X R163, R164, R11, R88, 0x1, P0 ;  /* 0x0000000ba4a37211 */ /* 0x000fe200000f0c58 */
[C---:B------:R-:W-:Y:S01]  /*2280*/  IMAD.SHL.U32 R164, R14.reuse, 0x8, RZ ;  /* 0x000000080ea47824 */ /* 0x040fe200078e00ff */
[----:B0-----:R-:W-:Y:S01]  /*2290*/  SHF.L.U64.HI R165, R14, 0x3, R15 ;  /* 0x000000030ea57819 */ /* 0x001fe2000001020f */
[----:B------:R-:W-:Y:S06]  /*22a0*/  @!P2 BRA `(.L_x_35) ;  /* 0x000000000004a947 */ /* 0x000fec0003800000 */
[----:B------:R0:W5:Y:S02]  /*22b0*/  LDG.E.LTC128B.U16 R154, desc[UR36][R162.64+0x2] ;  /* 0x00000224a29a7981 */ /* 0x000164000c1e1520 */
.L_x_35:
[----:B------:R-:W-:Y:S05]  /*22c0*/  BSYNC B1 ;  /* 0x0000000000017941 */ /* 0x000fea0003800000 */
.L_x_34:
[----:B-----5:R-:W-:Y:S01]  /*22d0*/  IMAD.U32 R167, R154, 0x10000, RZ ;  /* 0x000100009aa77824 */ /* 0x020fe200078e00ff */
[----:B------:R-:W-:Y:S01]  /*22e0*/  ISETP.GT.AND P0, PT, R3, 0x8, PT ;  /* 0x000000080300780c */ /* 0x000fe20003f04270 */
[----:B------:R-:W-:-:S04]  /*22f0*/  IMAD.WIDE.U32 R172, R157, R14, R164 ;  /* 0x0000000e9dac7225 */ /* 0x000fc800078e00a4 */
[----:B------:R-:W-:Y:S01]  /*2300*/  FMUL R88, R167, R156 ;  /* 0x0000009ca7587220 */ /* 0x000fe20000400000 */
[----:B------:R-:W-:Y:S01]  /*2310*/  ISETP.GT.AND P1, PT, R0, RZ, P0 ;  /* 0x000000ff0000720c */ /* 0x000fe20000724270 */
[----:B------:R-:W-:Y:S01]  /*2320*/  IMAD.IADD R171, R169, 0x1, R173 ;  /* 0x00000001a9ab7824 */ /* 0x000fe200078e02ad */
[----:B------:R-:W-:Y:S01]  /*2330*/  IADD3 R167, P4, R20, R172, RZ ;  /* 0x000000ac14a77210 */ /* 0x000fe20007f9e0ff */
[----:B------:R-:W-:-:S04]  /*2340*/  FFMA R89, R89, R155, R88 ;  /* 0x0000009b59597223 */ /* 0x000fc80000000058 */
[----:B------:R-:W-:Y:S01]  /*2350*/  IMAD.X R168, R171, 0x1, R159, P4 ;  /* 0x00000001aba87824 */ /* 0x000fe200020e069f */
[C---:B------:R-:W-:Y:S02]  /*2360*/  LEA R88, P4, R167.reuse, R10, 0x1 ;  /* 0x0000000aa7587211 */ /* 0x040fe400078808ff */
[----:B------:R-:W-:Y:S02]  /*2370*/  F2FP.BF16.F32.PACK_AB R169, RZ, R89 ;  /* 0x00000059ffa9723e */ /* 0x000fe400000010ff */
[--C-:B------:R-:W-:Y:S02]  /*2380*/  LEA.HI.X R89, R167, R11, R168.reuse, 0x1, P4 ;  /* 0x0000000ba7597211 */ /* 0x100fe400020f0ca8 */
[----:B------:R-:W-:-:S05]  /*2390*/  PRMT R168, R169, 0x7610, R168 ;  /* 0x00007610a9a87816 */ /* 0x000fca00000000a8 */
[----:B------:R1:W-:Y:S04]  /*23a0*/  @P2 STG.E.U16 desc[UR36][R160.64+0x2], R168 ;  /* 0x000002a8a0002986 */ /* 0x0003e8000c101524 */
[----:B------:R2:W3:Y:S01]  /*23b0*/  @P1 LDG.E.LTC128B.U16 R154, desc[UR36][R88.64] ;  /* 0x00000024589a1981 */ /* 0x0004e2000c1e1520 */
[----:B------:R-:W-:Y:S01]  /*23c0*/  IMAD.SHL.U32 R167, R4, 0x10, RZ ;  /* 0x0000001004a77824 */ /* 0x000fe200078e00ff */
[----:B------:R-:W-:Y:S01]  /*23d0*/  IADD3 R172, P2, R6, R172, RZ ;  /* 0x000000ac06ac7210 */ /* 0x000fe20007f5e0ff */
[----:B------:R-:W-:Y:S03]  /*23e0*/  BSSY B1, `(.L_x_36) ;  /* 0x0000011000017945 */ /* 0x000fe60003800000 */
[----:B------:R-:W-:Y:S01]  /*23f0*/  IADD3 R170, P4, R167, R160, RZ ;  /* 0x000000a0a7aa7210 */ /* 0x000fe20007f9e0ff */
[----:B------:R-:W-:Y:S01]  /*2400*/  IMAD.X R173, R7, 0x1, R171, P2 ;  /* 0x0000000107ad7824 */ /* 0x000fe200010e06ab */
[----:B------:R-:W-:Y:S01]  /*2410*/  ISETP.GT.AND P2, PT, R0, 0x1, P0 ;  /* 0x000000010000780c */ /* 0x000fe20000744270 */
[----:B------:R-:W-:-:S04]  /*2420*/  IMAD.WIDE.U32 R172, R23, R12, R172 ;  /* 0x0000000c17ac7225 */ /* 0x000fc800078e00ac */
[----:B-1----:R-:W-:Y:S01]  /*2430*/  IMAD.IADD R168, R13, 0x1, R173 ;  /* 0x000000010da87824 */ /* 0x002fe200078e02ad */
[----:B--2---:R-:W-:-:S04]  /*2440*/  LEA R88, P5, R172, R10, 0x1 ;  /* 0x0000000aac587211 */ /* 0x004fc800078a08ff */
[----:B------:R-:W-:Y:S02]  /*2450*/  LEA.HI.X R89, R172, R11, R168, 0x1, P5 ;  /* 0x0000000bac597211 */ /* 0x000fe400028f0ca8 */
[----:B---3--:R-:W-:-:S05]  /*2460*/  SHF.L.U32 R169, R154, 0x10, RZ ;  /* 0x000000109aa97819 */ /* 0x008fca00000006ff */
[----:B------:R-:W-:-:S04]  /*2470*/  FMUL R169, R169, R156 ;  /* 0x0000009ca9a97220 */ /* 0x000fc80000400000 */
[----:B------:R-:W-:Y:S01]  /*2480*/  FFMA R90, R90, R155, R169 ;  /* 0x0000009b5a5a7223 */ /* 0x000fe200000000a9 */
[----:B------:R-:W-:-:S04]  /*2490*/  SHF.L.U64.HI R169, R4, 0x4, R5 ;  /* 0x0000000404a97819 */ /* 0x000fc80000010205 */
[----:B------:R-:W-:Y:S01]  /*24a0*/  F2FP.BF16.F32.PACK_AB R90, RZ, R90 ;  /* 0x0000005aff5a723e */ /* 0x000fe200000010ff */
[----:B------:R-:W-:-:S05]  /*24b0*/  IMAD.X R171, R169, 0x1, R161, P4 ;  /* 0x00000001a9ab7824 */ /* 0x000fca00020e06a1 */
[----:B------:R1:W-:Y:S01]  /*24c0*/  @P1 STG.E.U16 desc[UR36][R170.64], R90 ;  /* 0x0000005aaa001986 */ /* 0x0003e2000c101524 */
[----:B------:R-:W-:Y:S05]  /*24d0*/  @!P2 BRA `(.L_x_37) ;  /* 0x000000000004a947 */ /* 0x000fea0003800000 */
[----:B------:R2:W5:Y:S02]  /*24e0*/  LDG.E.LTC128B.U16 R154, desc[UR36][R88.64+0x2] ;  /* 0x00000224589a7981 */ /* 0x000564000c1e1520 */
.L_x_37:
[----:B------:R-:W-:Y:S05]  /*24f0*/  BSYNC B1 ;  /* 0x0000000000017941 */ /* 0x000fea0003800000 */
.L_x_36:
[----:B-----5:R-:W-:Y:S01]  /*2500*/  IMAD.U32 R173, R154, 0x10000, RZ ;  /* 0x000100009aad7824 */ /* 0x020fe200078e00ff */
[----:B------:R-:W-:Y:S01]  /*2510*/  ISETP.GT.AND P1, PT, R0, 0x8, P3 ;  /* 0x000000080000780c */ /* 0x000fe20001f24270 */
[----:B------:R-:W-:Y:S02]  /*2520*/  BSSY B1, `(.L_x_38) ;  /* 0x000000a000017945 */ /* 0x000fe40003800000 */
[----:B-1----:R-:W-:-:S04]  /*2530*/  FMUL R90, R173, R156 ;  /* 0x0000009cad5a7220 */ /* 0x002fc80000400000 */
[----:B------:R-:W-:Y:S01]  /*2540*/  FFMA R90, R91, R155, R90 ;  /* 0x0000009b5b5a7223 */ /* 0x000fe2000000005a */
[----:B------:R-:W-:-:S04]  /*2550*/  @P2 IMAD.MOV.U32 R91, RZ, RZ, R171 ;  /* 0x000000ffff5b2224 */ /* 0x000fc800078e00ab */
[----:B------:R-:W-:-:S04]  /*2560*/  F2FP.BF16.F32.PACK_AB R90, RZ, R90 ;  /* 0x0000005aff5a723e */ /* 0x000fc800000010ff */
[----:B------:R-:W-:Y:S01]  /*2570*/  PRMT R168, R90, 0x7610, R168 ;  /* 0x000076105aa87816 */ /* 0x000fe200000000a8 */
[----:B------:R-:W-:-:S05]  /*2580*/  @P2 IMAD.MOV.U32 R90, RZ, RZ, R170 ;  /* 0x000000ffff5a2224 */ /* 0x000fca00078e00aa */
[----:B------:R1:W-:Y:S01]  /*2590*/  @P2 STG.E.U16 desc[UR36][R90.64+0x2], R168 ;  /* 0x000002a85a002986 */ /* 0x0003e2000c101524 */
[----:B------:R-:W-:Y:S05]  /*25a0*/  @!P1 BRA `(.L_x_39) ;  /* 0x0000000000049947 */ /* 0x000fea0003800000 */
[----:B------:R3:W5:Y:S02]  /*25b0*/  LDG.E.LTC128B.U16 R154, desc[UR36][R162.64+0x10] ;  /* 0x00001024a29a7981 */ /* 0x000764000c1e1520 */
.L_x_39:
[----:B------:R-:W-:Y:S05]  /*25c0*/  BSYNC B1 ;  /* 0x0000000000017941 */ /* 0x000fea0003800000 */
.L_x_38:
[----:B-1---5:R-:W-:Y:S01]  /*25d0*/  IMAD.U32 R91, R154, 0x10000, RZ ;  /* 0x000100009a5b7824 */ /* 0x022fe200078e00ff */
[----:B------:R-:W-:Y:S01]  /*25e0*/  ISETP.GT.AND P2, PT, R0, 0x9, P3 ;  /* 0x000000090000780c */ /* 0x000fe20001f44270 */
[----:B------:R-:W-:Y:S01]  /*25f0*/  @P1 IMAD.MOV.U32 R90, RZ, RZ, R160 ;  /* 0x000000ffff5a1224 */ /* 0x000fe200078e00a0 */
[----:B------:R-:W-:Y:S01]  /*2600*/  BSSY B1, `(.L_x_40) ;  /* 0x0000009000017945 */ /* 0x000fe20003800000 */
[----:B------:R-:W-:-:S04]  /*2610*/  FMUL R91, R91, R156 ;  /* 0x0000009c5b5b7220 */ /* 0x000fc80000400000 */
[----:B------:R-:W-:-:S05]  /*2620*/  FFMA R91, R92, R155, R91 ;  /* 0x0000009b5c5b7223 */ /* 0x000fca000000005b */
[----:B------:R-:W-:-:S04]  /*2630*/  F2FP.BF16.F32.PACK_AB R91, RZ, R91 ;  /* 0x0000005bff5b723e */ /* 0x000fc800000010ff */
[----:B------:R-:W-:Y:S01]  /*2640*/  PRMT R92, R91, 0x7610, R92 ;  /* 0x000076105b5c7816 */ /* 0x000fe2000000005c */
[----:B------:R-:W-:-:S05]  /*2650*/  @P1 IMAD.MOV.U32 R91, RZ, RZ, R161 ;  /* 0x000000ffff5b1224 */ /* 0x000fca00078e00a1 */
[----:B------:R1:W-:Y:S01]  /*2660*/  @P1 STG.E.U16 desc[UR36][R90.64+0x10], R92 ;  /* 0x0000105c5a001986 */ /* 0x0003e2000c101524 */
[----:B------:R-:W-:Y:S05]  /*2670*/  @!P2 BRA `(.L_x_41) ;  /* 0x000000000004a947 */ /* 0x000fea0003800000 */
[----:B------:R4:W5:Y:S02]  /*2680*/  LDG.E.LTC128B.U16 R154, desc[UR36][R162.64+0x12] ;  /* 0x00001224a29a7981 */ /* 0x000964000c1e1520 */
.L_x_41:
[----:B------:R-:W-:Y:S05]  /*2690*/  BSYNC B1 ;  /* 0x0000000000017941 */ /* 0x000fea0003800000 */
.L_x_40:
[----:B-1---5:R-:W-:Y:S01]  /*26a0*/  IMAD.U32 R91, R154, 0x10000, RZ ;  /* 0x000100009a5b7824 */ /* 0x022fe200078e00ff */
[----:B------:R-:W-:Y:S01]  /*26b0*/  ISETP.GT.AND P1, PT, R0, 0x8, P0 ;  /* 0x000000080000780c */ /* 0x000fe20000724270 */
[----:B------:R-:W-:Y:S02]  /*26c0*/  BSSY B1, `(.L_x_42) ;  /* 0x000000a000017945 */ /* 0x000fe40003800000 */
[----:B------:R-:W-:Y:S01]  /*26d0*/  FMUL R90, R91, R156 ;  /* 0x0000009c5b5a7220 */ /* 0x000fe20000400000 */
[----:B------:R-:W-:-:S03]  /*26e0*/  @P2 IMAD.MOV.U32 R91, RZ, RZ, R161 ;  /* 0x000000ffff5b2224 */ /* 0x000fc600078e00a1 */
[----:B------:R-:W-:-:S05]  /*26f0*/  FFMA R90, R93, R155, R90 ;  /* 0x0000009b5d5a7223 */ /* 0x000fca000000005a */
[----:B------:R-:W-:-:S04]  /*2700*/  F2FP.BF16.F32.PACK_AB R90, RZ, R90 ;  /* 0x0000005aff5a723e */ /* 0x000fc800000010ff */
[----:B------:R-:W-:Y:S02]  /*2710*/  PRMT R92, R90, 0x7610, R92 ;  /* 0x000076105a5c7816 */ /* 0x000fe4000000005c */
[----:B------:R-:W-:-:S05]  /*2720*/  @P2 MOV R90, R160 ;  /* 0x000000a0005a2202 */ /* 0x000fca0000000f00 */
[----:B------:R1:W-:Y:S01]  /*2730*/  @P2 STG.E.U16 desc[UR36][R90.64+0x12], R92 ;  /* 0x0000125c5a002986 */ /* 0x0003e2000c101524 */
[----:B------:R-:W-:Y:S05]  /*2740*/  @!P1 BRA `(.L_x_43) ;  /* 0x0000000000049947 */ /* 0x000fea0003800000 */
[----:B------:R0:W5:Y:S02]  /*2750*/  LDG.E.LTC128B.U16 R154, desc[UR36][R88.64+0x10] ;  /* 0x00001024589a7981 */ /* 0x000164000c1e1520 */
.L_x_43:
[----:B------:R-:W-:Y:S05]  /*2760*/  BSYNC B1 ;  /* 0x0000000000017941 */ /* 0x000fea0003800000 */
.L_x_42:
        /* <DEDUP_REMOVED lines=12> */
.L_x_45:
[----:B------:R-:W-:Y:S05]  /*2830*/  BSYNC B1 ;  /* 0x0000000000017941 */ /* 0x000fea0003800000 */
.L_x_44:
[----:B-1---5:R-:W-:Y:S01]  /*2840*/  IMAD.U32 R91, R154, 0x10000, RZ ;  /* 0x000100009a5b7824 */ /* 0x022fe200078e00ff */
[----:B------:R-:W-:Y:S01]  /*2850*/  ISETP.GT.AND P1, PT, R0, 0x10, P3 ;  /* 0x000000100000780c */ /* 0x000fe20001f24270 */
[----:B------:R-:W-:Y:S02]  /*2860*/  BSSY B1, `(.L_x_46) ;  /* 0x000000a000017945 */ /* 0x000fe40003800000 */
[----:B------:R-:W-:Y:S01]  /*2870*/  FMUL R90, R91, R156 ;  /* 0x0000009c5b5a7220 */ /* 0x000fe20000400000 */
[----:B------:R-:W-:-:S03]  /*2880*/  @P2 IMAD.MOV.U32 R91, RZ, RZ, R171 ;  /* 0x000000ffff5b2224 */ /* 0x000fc600078e00ab */
[----:B------:R-:W-:-:S05]  /*2890*/  FFMA R90, R95, R155, R90 ;  /* 0x0000009b5f5a7223 */ /* 0x000fca000000005a */
[----:B------:R-:W-:-:S04]  /*28a0*/  F2FP.BF16.F32.PACK_AB R90, RZ, R90 ;  /* 0x0000005aff5a723e */ /* 0x000fc800000010ff */
[----:B------:R-:W-:Y:S01]  /*28b0*/  PRMT R92, R90, 0x7610, R92 ;  /* 0x000076105a5c7816 */ /* 0x000fe2000000005c */
[----:B------:R-:W-:-:S05]  /*28c0*/  @P2 IMAD.MOV.U32 R90, RZ, RZ, R170 ;  /* 0x000000ffff5a2224 */ /* 0x000fca00078e00aa */
[----:B------:R1:W-:Y:S01]  /*28d0*/  @P2 STG.E.U16 desc[UR36][R90.64+0x12], R92 ;  /* 0x0000125c5a002986 */ /* 0x0003e2000c101524 */
[----:B------:R-:W-:Y:S05]  /*28e0*/  @!P1 BRA `(.L_x_47) ;  /* 0x0000000000049947 */ /* 0x000fea0003800000 */
[----:B------:R0:W5:Y:S02]  /*28f0*/  LDG.E.LTC128B.U16 R154, desc[UR36][R162.64+0x20] ;  /* 0x00002024a29a7981 */ /* 0x000164000c1e1520 */
.L_x_47:
[----:B------:R-:W-:Y:S05]  /*2900*/  BSYNC B1 ;  /* 0x0000000000017941 */ /* 0x000fea0003800000 */
.L_x_46:
        /* <DEDUP_REMOVED lines=12> */
.L_x_49:
[----:B------:R-:W-:Y:S05]  /*29d0*/  BSYNC B1 ;  /* 0x0000000000017941 */ /* 0x000fea0003800000 */
.L_x_48:
        /* <DEDUP_REMOVED lines=12> */
.L_x_51:
[----:B------:R-:W-:Y:S05]  /*2aa0*/  BSYNC B1 ;  /* 0x0000000000017941 */ /* 0x000fea0003800000 */
.L_x_50:
        /* <DEDUP_REMOVED lines=12> */
.L_x_53:
[----:B------:R-:W-:Y:S05]  /*2b70*/  BSYNC B1 ;  /* 0x0000000000017941 */ /* 0x000fea0003800000 */
.L_x_52:
        /* <DEDUP_REMOVED lines=12> */
.L_x_55:
[----:B------:R-:W-:Y:S05]  /*2c40*/  BSYNC B1 ;  /* 0x0000000000017941 */ /* 0x000fea0003800000 */
.L_x_54:
        /* <DEDUP_REMOVED lines=12> */
.L_x_57:
[----:B------:R-:W-:Y:S05]  /*2d10*/  BSYNC B1 ;  /* 0x0000000000017941 */ /* 0x000fea0003800000 */
.L_x_56:
        /* <DEDUP_REMOVED lines=12> */
.L_x_59:
[----:B------:R-:W-:Y:S05]  /*2de0*/  BSYNC B1 ;  /* 0x0000000000017941 */ /* 0x000fea0003800000 */
.L_x_58:
        /* <DEDUP_REMOVED lines=12> */
.L_x_61:
[----:B------:R-:W-:Y:S05]  /*2eb0*/  BSYNC B1 ;  /* 0x0000000000017941 */ /* 0x000fea0003800000 */
.L_x_60:
        /* <DEDUP_REMOVED lines=12> */
.L_x_63:
[----:B------:R-:W-:Y:S05]  /*2f80*/  BSYNC B1 ;  /* 0x0000000000017941 */ /* 0x000fea0003800000 */
.L_x_62:
        /* <DEDUP_REMOVED lines=12> */
.L_x_65:
[----:B------:R-:W-:Y:S05]  /*3050*/  BSYNC B1 ;  /* 0x0000000000017941 */ /* 0x000fea0003800000 */
.L_x_64:
        /* <DEDUP_REMOVED lines=12> */
.L_x_67:
[----:B------:R-:W-:Y:S05]  /*3120*/  BSYNC B1 ;  /* 0x0000000000017941 */ /* 0x000fea0003800000 */
.L_x_66:
        /* <DEDUP_REMOVED lines=12> */
.L_x_69:
[----:B------:R-:W-:Y:S05]  /*31f0*/  BSYNC B1 ;  /* 0x0000000000017941 */ /* 0x000fea0003800000 */
.L_x_68:
        /* <DEDUP_REMOVED lines=12> */
.L_x_71:
[----:B------:R-:W-:Y:S05]  /*32c0*/  BSYNC B1 ;  /* 0x0000000000017941 */ /* 0x000fea0003800000 */
.L_x_70:
        /* <DEDUP_REMOVED lines=12> */
.L_x_73:
[----:B------:R-:W-:Y:S05]  /*3390*/  BSYNC B1 ;  /* 0x0000000000017941 */ /* 0x000fea0003800000 */
.L_x_72:
        /* <DEDUP_REMOVED lines=12> */
.L_x_75:
[----:B------:R-:W-:Y:S05]  /*3460*/  BSYNC B1 ;  /* 0x0000000000017941 */ /* 0x000fea0003800000 */
.L_x_74:
        /* <DEDUP_REMOVED lines=12> */
.L_x_77:
[----:B------:R-:W-:Y:S05]  /*3530*/  BSYNC B1 ;  /* 0x0000000000017941 */ /* 0x000fea0003800000 */
.L_x_76:
        /* <DEDUP_REMOVED lines=12> */
.L_x_79:
[----:B------:R-:W-:Y:S05]  /*3600*/  BSYNC B1 ;  /* 0x0000000000017941 */ /* 0x000fea0003800000 */
.L_x_78:
        /* <DEDUP_REMOVED lines=12> */
.L_x_81:
[----:B------:R-:W-:Y:S05]  /*36d0*/  BSYNC B1 ;  /* 0x0000000000017941 */ /* 0x000fea0003800000 */
.L_x_80:
        /* <DEDUP_REMOVED lines=12> */
.L_x_83:
[----:B------:R-:W-:Y:S05]  /*37a0*/  BSYNC B1 ;  /* 0x0000000000017941 */ /* 0x000fea0003800000 */
.L_x_82:
        /* <DEDUP_REMOVED lines=12> */
.L_x_85:
[----:B------:R-:W-:Y:S05]  /*3870*/  BSYNC B1 ;  /* 0x0000000000017941 */ /* 0x000fea0003800000 */
.L_x_84:
        /* <DEDUP_REMOVED lines=12> */
.L_x_87:
[----:B------:R-:W-:Y:S05]  /*3940*/  BSYNC B1 ;  /* 0x0000000000017941 */ /* 0x000fea0003800000 */
.L_x_86:
        /* <DEDUP_REMOVED lines=12> */
.L_x_89:
[----:B------:R-:W-:Y:S05]  /*3a10*/  BSYNC B1 ;  /* 0x0000000000017941 */ /* 0x000fea0003800000 */
.L_x_88:
        /* <DEDUP_REMOVED lines=12> */
.L_x_91:
[----:B------:R-:W-:Y:S05]  /*3ae0*/  BSYNC B1 ;  /* 0x0000000000017941 */ /* 0x000fea0003800000 */
.L_x_90:
        /* <DEDUP_REMOVED lines=12> */
.L_x_93:
[----:B------:R-:W-:Y:S05]  /*3bb0*/  BSYNC B1 ;  /* 0x0000000000017941 */ /* 0x000fea0003800000 */
.L_x_92:
        /* <DEDUP_REMOVED lines=12> */
.L_x_95:
[----:B------:R-:W-:Y:S05]  /*3c80*/  BSYNC B1 ;  /* 0x0000000000017941 */ /* 0x000fea0003800000 */
.L_x_94:
        /* <DEDUP_REMOVED lines=12> */
.L_x_97:
[----:B------:R-:W-:Y:S05]  /*3d50*/  BSYNC B1 ;  /* 0x0000000000017941 */ /* 0x000fea0003800000 */
.L_x_96:
        /* <DEDUP_REMOVED lines=12> */
.L_x_99:
[----:B------:R-:W-:Y:S05]  /*3e20*/  BSYNC B1 ;  /* 0x0000000000017941 */ /* 0x000fea0003800000 */
.L_x_98:
        /* <DEDUP_REMOVED lines=12> */
.L_x_101:
[----:B------:R-:W-:Y:S05]  /*3ef0*/  BSYNC B1 ;  /* 0x0000000000017941 */ /* 0x000fea0003800000 */
.L_x_100:
        /* <DEDUP_REMOVED lines=12> */
.L_x_103:
[----:B------:R-:W-:Y:S05]  /*3fc0*/  BSYNC B1 ;  /* 0x0000000000017941 */ /* 0x000fea0003800000 */
.L_x_102:
        /* <DEDUP_REMOVED lines=12> */
.L_x_105:
[----:B------:R-:W-:Y:S05]  /*4090*/  BSYNC B1 ;  /* 0x0000000000017941 */ /* 0x000fea0003800000 */
.L_x_104:
        /* <DEDUP_REMOVED lines=12> */
.L_x_107:
[----:B------:R-:W-:Y:S05]  /*4160*/  BSYNC B1 ;  /* 0x0000000000017941 */ /* 0x000fea0003800000 */
.L_x_106:
        /* <DEDUP_REMOVED lines=12> */
.L_x_109:
[----:B------:R-:W-:Y:S05]  /*4230*/  BSYNC B1 ;  /* 0x0000000000017941 */ /* 0x000fea0003800000 */
.L_x_108:
        /* <DEDUP_REMOVED lines=12> */
.L_x_111:
[----:B------:R-:W-:Y:S05]  /*4300*/  BSYNC B1 ;  /* 0x0000000000017941 */ /* 0x000fea0003800000 */
.L_x_110:
        /* <DEDUP_REMOVED lines=12> */
.L_x_113:
[----:B------:R-:W-:Y:S05]  /*43d0*/  BSYNC B1 ;  /* 0x0000000000017941 */ /* 0x000fea0003800000 */
.L_x_112:
        /* <DEDUP_REMOVED lines=12> */
.L_x_115:
[----:B------:R-:W-:Y:S05]  /*44a0*/  BSYNC B1 ;  /* 0x0000000000017941 */ /* 0x000fea0003800000 */
.L_x_114:
        /* <DEDUP_REMOVED lines=12> */
.L_x_117:
[----:B------:R-:W-:Y:S05]  /*4570*/  BSYNC B1 ;  /* 0x0000000000017941 */ /* 0x000fea0003800000 */
.L_x_116:
        /* <DEDUP_REMOVED lines=12> */
.L_x_119:
[----:B------:R-:W-:Y:S05]  /*4640*/  BSYNC B1 ;  /* 0x0000000000017941 */ /* 0x000fea0003800000 */
.L_x_118:
        /* <DEDUP_REMOVED lines=12> */
.L_x_121:
[----:B------:R-:W-:Y:S05]  /*4710*/  BSYNC B1 ;  /* 0x0000000000017941 */ /* 0x000fea0003800000 */
.L_x_120:
        /* <DEDUP_REMOVED lines=12> */
.L_x_123:
[----:B------:R-:W-:Y:S05]  /*47e0*/  BSYNC B1 ;  /* 0x0000000000017941 */ /* 0x000fea0003800000 */
.L_x_122:
        /* <DEDUP_REMOVED lines=12> */
.L_x_125:
[----:B------:R-:W-:Y:S05]  /*48b0*/  BSYNC B1 ;  /* 0x0000000000017941 */ /* 0x000fea0003800000 */
.L_x_124:
        /* <DEDUP_REMOVED lines=12> */
.L_x_127:
[----:B------:R-:W-:Y:S05]  /*4980*/  BSYNC B1 ;  /* 0x0000000000017941 */ /* 0x000fea0003800000 */
.L_x_126:
        /* <DEDUP_REMOVED lines=12> */
.L_x_129:
[----:B------:R-:W-:Y:S05]  /*4a50*/  BSYNC B1 ;  /* 0x0000000000017941 */ /* 0x000fea0003800000 */
.L_x_128:
        /* <DEDUP_REMOVED lines=12> */
.L_x_131:
[----:B------:R-:W-:Y:S05]  /*4b20*/  BSYNC B1 ;  /* 0x0000000000017941 */ /* 0x000fea0003800000 */
.L_x_130:
        /* <DEDUP_REMOVED lines=12> */
.L_x_133:
[----:B------:R-:W-:Y:S05]  /*4bf0*/  BSYNC B1 ;  /* 0x0000000000017941 */ /* 0x000fea0003800000 */
.L_x_132:
        /* <DEDUP_REMOVED lines=12> */
.L_x_135:
[----:B------:R-:W-:Y:S05]  /*4cc0*/  BSYNC B1 ;  /* 0x0000000000017941 */ /* 0x000fea0003800000 */
.L_x_134:
        /* <DEDUP_REMOVED lines=12> */
.L_x_137:
[----:B------:R-:W-:Y:S05]  /*4d90*/  BSYNC B1 ;  /* 0x0000000000017941 */ /* 0x000fea0003800000 */
.L_x_136:
        /* <DEDUP_REMOVED lines=12> */
.L_x_139:
[----:B------:R-:W-:Y:S05]  /*4e60*/  BSYNC B1 ;  /* 0x0000000000017941 */ /* 0x000fea0003800000 */
.L_x_138:
        /* <DEDUP_REMOVED lines=12> */
.L_x_141:
[----:B------:R-:W-:Y:S05]  /*4f30*/  BSYNC B1 ;  /* 0x0000000000017941 */ /* 0x000fea0003800000 */
.L_x_140:
        /* <DEDUP_REMOVED lines=12> */
.L_x_143:
[----:B------:R-:W-:Y:S05]  /*5000*/  BSYNC B1 ;  /* 0x0000000000017941 */ /* 0x000fea0003800000 */
.L_x_142:
        /* <DEDUP_REMOVED lines=12> */
.L_x_145:
[----:B------:R-:W-:Y:S05]  /*50d0*/  BSYNC B1 ;  /* 0x0000000000017941 */ /* 0x000fea0003800000 */
.L_x_144:
        /* <DEDUP_REMOVED lines=12> */
.L_x_147:
[----:B------:R-:W-:Y:S05]  /*51a0*/  BSYNC B1 ;  /* 0x0000000000017941 */ /* 0x000fea0003800000 */
.L_x_146:
        /* <DEDUP_REMOVED lines=12> */
.L_x_149:
[----:B------:R-:W-:Y:S05]  /*5270*/  BSYNC B1 ;  /* 0x0000000000017941 */ /* 0x000fea0003800000 */
.L_x_148:
        /* <DEDUP_REMOVED lines=12> */
.L_x_151:
[----:B------:R-:W-:Y:S05]  /*5340*/  BSYNC B1 ;  /* 0x0000000000017941 */ /* 0x000fea0003800000 */
.L_x_150:
        /* <DEDUP_REMOVED lines=12> */
.L_x_153:
[----:B------:R-:W-:Y:S05]  /*5410*/  BSYNC B1 ;  /* 0x0000000000017941 */ /* 0x000fea0003800000 */
.L_x_152:
        /* <DEDUP_REMOVED lines=12> */
.L_x_155:
[----:B------:R-:W-:Y:S05]  /*54e0*/  BSYNC B1 ;  /* 0x0000000000017941 */ /* 0x000fea0003800000 */
.L_x_154:
[----:B-1---5:R-:W-:Y:S01]  /*54f0*/  IMAD.U32 R91, R154, 0x10000, RZ ;  /* 0x000100009a5b7824 */ /* 0x022fe200078e00ff */
[----:B------:R-:W-:Y:S01]  /*5500*/  ISETP.GT.AND P1, PT, R0, 0x79, P0 ;  /* 0x000000790000780c */ /* 0x000fe20000724270 */
[----:B------:R-:W-:Y:S01]  /*5510*/  @P2 IMAD.MOV.U32 R8, RZ, RZ, R170 ;  /* 0x000000ffff082224 */ /* 0x000fe200078e00aa */
[----:B------:R-:W-:Y:S01]  /*5520*/  IADD3 R157, P0, R157, 0x80, RZ ;  /* 0x000000809d9d7810 */ /* 0x000fe20007f1e0ff */
[----:B------:R-:W-:Y:S01]  /*5530*/  FMUL R91, R91, R156 ;  /* 0x0000009c5b5b7220 */ /* 0x000fe20000400000 */
[----:B------:R-:W-:Y:S03]  /*5540*/  BSSY B1, `(.L_x_156) ;  /* 0x0000009000017945 */ /* 0x000fe60003800000 */
[----:B------:R-:W-:-:S05]  /*5550*/  FFMA R91, R150, R155, R91 ;  /* 0x0000009b965b7223 */ /* 0x000fca000000005b */
[----:B------:R-:W-:-:S04]  /*5560*/  F2FP.BF16.F32.PACK_AB R91, RZ, R91 ;  /* 0x0000005bff5b723e */ /* 0x000fc800000010ff */
[----:B------:R-:W-:Y:S01]  /*5570*/  PRMT R90, R91, 0x7610, R90 ;  /* 0x000076105b5a7816 */ /* 0x000fe2000000005a */
[----:B------:R-:W-:Y:S02]  /*5580*/  IMAD.X R91, RZ, RZ, R9, P0 ;  /* 0x000000ffff5b7224 */ /* 0x000fe400000e0609 */
[----:B------:R-:W-:-:S05]  /*5590*/  @P2 IMAD.MOV.U32 R9, RZ, RZ, R171 ;  /* 0x000000ffff092224 */ /* 0x000fca00078e00ab */
[----:B------:R1:W-:Y:S01]  /*55a0*/  @P2 STG.E.U16 desc[UR36][R8.64+0xf0], R90 ;  /* 0x0000f05a08002986 */ /* 0x0003e2000c101524 */
[----:B------:R-:W-:Y:S05]  /*55b0*/  @!P1 BRA `(.L_x_157) ;  /* 0x0000000000049947 */ /* 0x000fea0003800000 */
[----:B------:R0:W5:Y:S02]  /*55c0*/  LDG.E.LTC128B.U16 R154, desc[UR36][R88.64+0xf2] ;  /* 0x0000f224589a7981 */ /* 0x000164000c1e1520 */
.L_x_157:
[----:B------:R-:W-:Y:S05]  /*55d0*/  BSYNC B1 ;  /* 0x0000000000017941 */ /* 0x000fea0003800000 */
.L_x_156:
[----:B-1---5:R-:W-:Y:S01]  /*55e0*/  IMAD.U32 R9, R154, 0x10000, RZ ;  /* 0x000100009a097824 */ /* 0x022fe200078e00ff */
[----:B------:R-:W-:Y:S01]  /*55f0*/  ISETP.GT.AND P0, PT, R3, 0x80, PT ;  /* 0x000000800300780c */ /* 0x000fe20003f04270 */
[----:B------:R-:W-:Y:S02]  /*5600*/  IMAD R8, R91, R14, RZ ;  /* 0x0000000e5b087224 */ /* 0x000fe400078e02ff */
[----:B0-2---:R-:W-:Y:S01]  /*5610*/  FMUL R88, R9, R156 ;  /* 0x0000009c09587220 */ /* 0x005fe20000400000 */
[----:B------:R-:W-:Y:S01]  /*5620*/  ISETP.GT.AND P3, PT, R0, RZ, P0 ;  /* 0x000000ff0000720c */ /* 0x000fe20000764270 */
[C---:B------:R-:W-:Y:S02]  /*5630*/  IMAD R97, R157.reuse, R15, R8 ;  /* 0x0000000f9d617224 */ /* 0x040fe400078e0208 */
[----:B------:R-:W-:-:S04]  /*5640*/  IMAD.WIDE.U32 R8, R157, R14, R158 ;  /* 0x0000000e9d087225 */ /* 0x000fc800078e009e */
[----:B------:R-:W-:Y:S01]  /*5650*/  FFMA R151, R151, R155, R88 ;  /* 0x0000009b97977223 */ /* 0x000fe20000000058 */
[----:B------:R-:W-:Y:S01]  /*5660*/  IMAD.IADD R9, R9, 0x1, R97 ;  /* 0x0000000109097824 */ /* 0x000fe200078e0261 */
[----:B------:R-:W-:-:S03]  /*5670*/  LEA R88, P2, R8, R10, 0x1 ;  /* 0x0000000a08587211 */ /* 0x000fc600078408ff */
[----:B------:R-:W-:Y:S02]  /*5680*/  F2FP.BF16.F32.PACK_AB R151, RZ, R151 ;  /* 0x00000097ff97723e */ /* 0x000fe400000010ff */
[----:B------:R-:W-:-:S03]  /*5690*/  LEA.HI.X R89, R8, R11, R9, 0x1, P2 ;  /* 0x0000000b08597211 */ /* 0x000fc600010f0c09 */
[----:B------:R0:W-:Y:S04]  /*56a0*/  @P1 STG.E.U16 desc[UR36][R170.64+0xf2], R151 ;  /* 0x0000f297aa001986 */ /* 0x0001e8000c101524 */
[----:B------:R-:W2:Y:S01]  /*56b0*/  @P3 LDG.E.LTC128B.U16 R154, desc[UR36][R88.64] ;  /* 0x00000024589a3981 */ /* 0x000ea2000c1e1520 */
[----:B------:R-:W-:Y:S01]  /*56c0*/  IMAD.WIDE.U32 R8, R157, R14, R6 ;  /* 0x0000000e9d087225 */ /* 0x000fe200078e0006 */
[----:B------:R-:W-:Y:S01]  /*56d0*/  SHF.L.U64.HI R95, R4, 0x8, R5 ;  /* 0x00000008045f7819 */ /* 0x000fe20000010205 */
[----:B------:R-:W-:Y:S01]  /*56e0*/  BSSY B1, `(.L_x_158) ;  /* 0x0000011000017945 */ /* 0x000fe20003800000 */
[----:B------:R-:W-:Y:S01]  /*56f0*/  ISETP.GT.AND P2, PT, R0, 0x1, P0 ;  /* 0x000000010000780c */ /* 0x000fe20000744270 */
[----:B------:R-:W-:Y:S02]  /*5700*/  IMAD.IADD R9, R97, 0x1, R9 ;  /* 0x0000000161097824 */ /* 0x000fe400078e0209 */
[----:B------:R-:W-:-:S02]  /*5710*/  IMAD.SHL.U32 R93, R4, 0x100, RZ ;  /* 0x00000100045d7824 */ /* 0x000fc400078e00ff */
[----:B------:R-:W-:-:S03]  /*5720*/  IMAD.WIDE.U32 R90, R23, R12, R8 ;  /* 0x0000000c175a7225 */ /* 0x000fc600078e0008 */
[----:B------:R-:W-:Y:S01]  /*5730*/  IADD3 R8, P1, R93, R160, RZ ;  /* 0x000000a05d087210 */ /* 0x000fe20007f3e0ff */
[----:B------:R-:W-:Y:S01]  /*5740*/  IMAD.IADD R5, R13, 0x1, R91 ;  /* 0x000000010d057824 */ /* 0x000fe200078e025b */
[C---:B------:R-:W-:Y:S02]  /*5750*/  LEA R4, P4, R90.reuse, R10, 0x1 ;  /* 0x0000000a5a047211 */ /* 0x040fe400078808ff */
[----:B------:R-:W-:Y:S02]  /*5760*/  IADD3.X R9, R95, R161, RZ, P1, !PT ;  /* 0x000000a15f097210 */ /* 0x000fe40000ffe4ff */
[----:B------:R-:W-:Y:S01]  /*5770*/  LEA.HI.X R5, R90, R11, R5, 0x1, P4 ;  /* 0x0000000b5a057211 */ /* 0x000fe200020f0c05 */
[----:B--2---:R-:W-:-:S04]  /*5780*/  IMAD.U32 R15, R154, 0x10000, RZ ;  /* 0x000100009a0f7824 */ /* 0x004fc800078e00ff */
[----:B------:R-:W-:-:S04]  /*5790*/  FMUL R15, R15, R156 ;  /* 0x0000009c0f0f7220 */ /* 0x000fc80000400000 */
[----:B------:R-:W-:-:S05]  /*57a0*/  FFMA R15, R24, R155, R15 ;  /* 0x0000009b180f7223 */ /* 0x000fca000000000f */
[----:B------:R-:W-:-:S05]  /*57b0*/  F2FP.BF16.F32.PACK_AB R15, RZ, R15 ;  /* 0x0000000fff0f723e */ /* 0x000fca00000010ff */
[----:B------:R0:W-:Y:S01]  /*57c0*/  @P3 STG.E.U16 desc[UR36][R8.64], R15 ;  /* 0x0000000f08003986 */ /* 0x0001e2000c101524 */
[----:B------:R-:W-:Y:S05]  /*57d0*/  @!P2 BRA `(.L_x_159) ;  /* 0x000000000004a947 */ /* 0x000fea0003800000 */
[----:B------:R1:W5:Y:S02]  /*57e0*/  LDG.E.LTC128B.U16 R154, desc[UR36][R4.64+0x2] ;  /* 0x00000224049a7981 */ /* 0x000364000c1e1520 */
.L_x_159:
[----:B------:R-:W-:Y:S05]  /*57f0*/  BSYNC B1 ;  /* 0x0000000000017941 */ /* 0x000fea0003800000 */
.L_x_158:
[----:B0----5:R-:W-:Y:S01]  /*5800*/  IMAD.U32 R15, R154, 0x10000, RZ ;  /* 0x000100009a0f7824 */ /* 0x021fe200078e00ff */
[----:B------:R-:W-:Y:S01]  /*5810*/  ISETP.GT.AND P1, PT, R3, 0x88, PT ;  /* 0x000000880300780c */ /* 0x000fe20003f24270 */
[----:B------:R-:W-:Y:S02]  /*5820*/  BSSY B1, `(.L_x_160) ;  /* 0x000000f000017945 */ /* 0x000fe40003800000 */
[----:B------:R-:W-:Y:S01]  /*5830*/  FMUL R24, R15, R156 ;  /* 0x0000009c0f187220 */ /* 0x000fe20000400000 */
[----:B------:R-:W-:Y:S01]  /*5840*/  IMAD.WIDE.U32 R14, R157, R14, R164 ;  /* 0x0000000e9d0e7225 */ /* 0x000fe200078e00a4 */
[----:B------:R-:W-:-:S03]  /*5850*/  ISETP.GT.AND P3, PT, R0, RZ, P1 ;  /* 0x000000ff0000720c */ /* 0x000fc60000f64270 */
[----:B------:R-:W-:Y:S01]  /*5860*/  FFMA R24, R25, R155, R24 ;  /* 0x0000009b19187223 */ /* 0x000fe20000000018 */
[----:B------:R-:W-:Y:S01]  /*5870*/  IMAD.IADD R97, R97, 0x1, R15 ;  /* 0x0000000161617824 */ /* 0x000fe200078e020f */
[-C--:B------:R-:W-:Y:S02]  /*5880*/  IADD3 R21, P5, R20, R14.reuse, RZ ;  /* 0x0000000e14157210 */ /* 0x080fe40007fbe0ff */
[----:B------:R-:W-:Y:S02]  /*5890*/  IADD3 R20, P4, R6, R14, RZ ;  /* 0x0000000e06147210 */ /* 0x000fe40007f9e0ff */
[----:B------:R-:W-:Y:S01]  /*58a0*/  F2FP.BF16.F32.PACK_AB R24, RZ, R24 ;  /* 0x00000018ff18723e */ /* 0x000fe200000010ff */
[----:B------:R-:W-:Y:S01]  /*58b0*/  IMAD.X R158, R97, 0x1, R159, P5 ;  /* 0x00000001619e7824 */ /* 0x000fe200028e069f */
[----:B------:R-:W-:-:S03]  /*58c0*/  LEA R14, P5, R21, R10, 0x1 ;  /* 0x0000000a150e7211 */ /* 0x000fc600078a08ff */
[----:B------:R0:W-:Y:S01]  /*58d0*/  @P2 STG.E.U16 desc[UR36][R8.64+0x2], R24 ;  /* 0x0000021808002986 */ /* 0x0001e2000c101524 */
[----:B------:R-:W-:Y:S01]  /*58e0*/  LEA.HI.X R15, R21, R11, R158, 0x1, P5 ;  /* 0x0000000b150f7211 */ /* 0x000fe200028f0c9e */
[----:B------:R-:W-:Y:S08]  /*58f0*/  @!P3 BRA `(.L_x_161) ;  /* 0x000000000004b947 */ /* 0x000ff00003800000 */
[----:B------:R2:W5:Y:S02]  /*5900*/  LDG.E.LTC128B.U16 R154, desc[UR36][R14.64] ;  /* 0x000000240e9a7981 */ /* 0x000564000c1e1520 */
.L_x_161:
[----:B------:R-:W-:Y:S05]  /*5910*/  BSYNC B1 ;  /* 0x0000000000017941 */ /* 0x000fea0003800000 */
.L_x_160:
[----:B-----5:R-:W-:Y:S01]  /*5920*/  IMAD.U32 R3, R154, 0x10000, RZ ;  /* 0x000100009a037824 */ /* 0x020fe200078e00ff */
[----:B------:R-:W-:Y:S01]  /*5930*/  ISETP.GT.AND P2, PT, R0, 0x1, P1 ;  /* 0x000000010000780c */ /* 0x000fe20000f44270 */
[----:B------:R-:W-:Y:S01]  /*5940*/  IMAD.X R21, R7, 0x1, R97, P4 ;  /* 0x0000000107157824 */ /* 0x000fe200020e0661 */
[----:B------:R-:W-:Y:S01]  /*5950*/  IADD3 R6, P4, R8, R167, RZ ;  /* 0x000000a708067210 */ /* 0x000fe20007f9e0ff */
[----:B------:R-:W-:Y:S01]  /*5960*/  FMUL R3, R3, R156 ;  /* 0x0000009c03037220 */ /* 0x000fe20000400000 */
[----:B------:R-:W-:Y:S01]  /*5970*/  BSSY B1, `(.L_x_162) ;  /* 0x000000b000017945 */ /* 0x000fe20003800000 */
[----:B--2---:R-:W-:-:S04]  /*5980*/  IMAD.WIDE.U32 R14, R23, R12, R20 ;  /* 0x0000000c170e7225 */ /* 0x004fc800078e0014 */
[----:B------:R-:W-:Y:S01]  /*5990*/  FFMA R3, R26, R155, R3 ;  /* 0x0000009b1a037223 */ /* 0x000fe20000000003 */
[----:B------:R-:W-:Y:S01]  /*59a0*/  IMAD.X R7, R9, 0x1, R169, P4 ;  /* 0x0000000109077824 */ /* 0x000fe200020e06a9 */
[----:B------:R-:W-:Y:S01]  /*59b0*/  LEA R10, P5, R14, R10, 0x1 ;  /* 0x0000000a0e0a7211 */ /* 0x000fe200078a08ff */
[----:B------:R-:W-:Y:S02]  /*59c0*/  IMAD.IADD R13, R13, 0x1, R15 ;  /* 0x000000010d0d7824 */ /* 0x000fe400078e020f */
[----:B------:R-:W-:-:S03]  /*59d0*/  F2FP.BF16.F32.PACK_AB R3, RZ, R3 ;  /* 0x00000003ff03723e */ /* 0x000fc600000010ff */
[----:B------:R-:W-:Y:S02]  /*59e0*/  LEA.HI.X R11, R14, R11, R13, 0x1, P5 ;  /* 0x0000000b0e0b7211 */ /* 0x000fe400028f0c0d */
[----:B------:R2:W-:Y:S01]  /*59f0*/  @P3 STG.E.U16 desc[UR36][R6.64], R3 ;  /* 0x0000000306003986 */ /* 0x0005e2000c101524 */
[----:B------:R-:W-:Y:S05]  /*5a00*/  @!P2 BRA `(.L_x_163) ;  /* 0x000000000004a947 */ /* 0x000fea0003800000 */
[----:B------:R0:W5:Y:S02]  /*5a10*/  LDG.E.LTC128B.U16 R154, desc[UR36][R10.64+0x2] ;  /* 0x000002240a9a7981 */ /* 0x000164000c1e1520 */
.L_x_163:
[----:B------:R-:W-:Y:S05]  /*5a20*/  BSYNC B1 ;  /* 0x0000000000017941 */ /* 0x000fea0003800000 */
.L_x_162:
[----:B--2--5:R-:W-:Y:S01]  /*5a30*/  IMAD.U32 R3, R154, 0x10000, RZ ;  /* 0x000100009a037824 */ /* 0x024fe200078e00ff */
[----:B------:R-:W-:Y:S01]  /*5a40*/  ISETP.GT.AND P3, PT, R0, 0x8, P0 ;  /* 0x000000080000780c */ /* 0x000fe20000764270 */
[----:B------:R-:W-:Y:S02]  /*5a50*/  BSSY B1, `(.L_x_164) ;  /* 0x0000007000017945 */ /* 0x000fe40003800000 */
[----:B------:R-:W-:-:S04]  /*5a60*/  FMUL R12, R3, R156 ;  /* 0x0000009c030c7220 */ /* 0x000fc80000400000 */
[----:B------:R-:W-:-:S05]  /*5a70*/  FFMA R12, R27, R155, R12 ;  /* 0x0000009b1b0c7223 */ /* 0x000fca000000000c */
[----:B------:R-:W-:-:S05]  /*5a80*/  F2FP.BF16.F32.PACK_AB R12, RZ, R12 ;  /* 0x0000000cff0c723e */ /* 0x000fca00000010ff */
[----:B------:R2:W-:Y:S01]  /*5a90*/  @P2 STG.E.U16 desc[UR36][R6.64+0x2], R12 ;  /* 0x0000020c06002986 */ /* 0x0005e2000c101524 */
[----:B------:R-:W-:Y:S05]  /*5aa0*/  @!P3 BRA `(.L_x_165) ;  /* 0x000000000004b947 */ /* 0x000fea0003800000 */
[----:B------:R0:W5:Y:S02]  /*5ab0*/  LDG.E.LTC128B.U16 R154, desc[UR36][R4.64+0x10] ;  /* 0x00001024049a7981 */ /* 0x000164000c1e1520 */
.L_x_165:
[----:B------:R-:W-:Y:S05]  /*5ac0*/  BSYNC B1 ;  /* 0x0000000000017941 */ /* 0x000fea0003800000 */
.L_x_164:
[----:B-----5:R-:W-:Y:S01]  /*5ad0*/  IMAD.U32 R3, R154, 0x10000, RZ ;  /* 0x000100009a037824 */ /* 0x020fe200078e00ff */
[----:B------:R-:W-:Y:S01]  /*5ae0*/  ISETP.GT.AND P2, PT, R0, 0x9, P0 ;  /* 0x000000090000780c */ /* 0x000fe20000744270 */
[----:B--2---:R-:W-:Y:S01]  /*5af0*/  IMAD.MOV.U32 R6, RZ, RZ, R8 ;  /* 0x000000ffff067224 */ /* 0x004fe200078e0008 */
[----:B------:R-:W-:Y:S01]  /*5b00*/  BSSY B1, `(.L_x_166) ;  /* 0x0000008000017945 */ /* 0x000fe20003800000 */
[----:B------:R-:W-:Y:S01]  /*5b10*/  FMUL R3, R3, R156 ;  /* 0x0000009c03037220 */ /* 0x000fe20000400000 */
[----:B------:R-:W-:-:S03]  /*5b20*/  IMAD.MOV.U32 R7, RZ, RZ, R9 ;  /* 0x000000ffff077224 */ /* 0x000fc600078e0009 */
[----:B------:R-:W-:-:S05]  /*5b30*/  FFMA R3, R28, R155, R3 ;  /* 0x0000009b1c037223 */ /* 0x000fca0000000003 */
[----:B------:R-:W-:-:S05]  /*5b40*/  F2FP.BF16.F32.PACK_AB R3, RZ, R3 ;  /* 0x00000003ff03723e */ /* 0x000fca00000010ff */
[----:B------:R2:W-:Y:S01]  /*5b50*/  @P3 STG.E.U16 desc[UR36][R6.64+0x10], R3 ;  /* 0x0000100306003986 */ /* 0x0005e2000c101524 */
[----:B------:R-:W-:Y:S05]  /*5b60*/  @!P2 BRA `(.L_x_167) ;  /* 0x000000000004a947 */ /* 0x000fea0003800000 */
[----:B------:R0:W5:Y:S02]  /*5b70*/  LDG.E.LTC128B.U16 R154, desc[UR36][R4.64+0x12] ;  /* 0x00001224049a7981 */ /* 0x000164000c1e1520 */
.L_x_167:
[----:B------:R-:W-:Y:S05]  /*5b80*/  BSYNC B1 ;  /* 0x0000000000017941 */ /* 0x000fea0003800000 */
.L_x_166:
[----:B--2--5:R-:W-:Y:S01]  /*5b90*/  SHF.L.U32 R3, R154, 0x10, RZ ;  /* 0x000000109a037819 */ /* 0x024fe200000006ff */
[----:B------:R-:W-:Y:S01]  /*5ba0*/  BSSY B1, `(.L_x_168) ;  /* 0x0000008000017945 */ /* 0x000fe20003800000 */
[----:B------:R-:W-:-:S03]  /*5bb0*/  ISETP.GT.AND P4, PT, R0, 0x8, P1 ;  /* 0x000000080000780c */ /* 0x000fc60000f84270 */
[----:B------:R-:W-:-:S04]  /*5bc0*/  FMUL R12, R3, R156 ;  /* 0x0000009c030c7220 */ /* 0x000fc80000400000 */
[----:B------:R-:W-:-:S05]  /*5bd0*/  FFMA R12, R29, R155, R12 ;  /* 0x0000009b1d0c7223 */ /* 0x000fca000000000c */
[----:B------:R-:W-:-:S05]  /*5be0*/  F2FP.BF16.F32.PACK_AB R12, RZ, R12 ;  /* 0x0000000cff0c723e */ /* 0x000fca00000010ff */
[----:B------:R2:W-:Y:S01]  /*5bf0*/  @P2 STG.E.U16 desc[UR36][R6.64+0x12], R12 ;  /* 0x0000120c06002986 */ /* 0x0005e2000c101524 */
[----:B------:R-:W-:Y:S05]  /*5c00*/  @!P4 BRA `(.L_x_169) ;  /* 0x000000000004c947 */ /* 0x000fea0003800000 */
[----:B------:R0:W5:Y:S02]  /*5c10*/  LDG.E.LTC128B.U16 R154, desc[UR36][R10.64+0x10] ;  /* 0x000010240a9a7981 */ /* 0x000164000c1e1520 */
.L_x_169:
[----:B------:R-:W-:Y:S05]  /*5c20*/  BSYNC B1 ;  /* 0x0000000000017941 */ /* 0x000fea0003800000 */
.L_x_168:
[----:B-----5:R-:W-:Y:S01]  /*5c30*/  IMAD.U32 R3, R154, 0x10000, RZ ;  /* 0x000100009a037824 */ /* 0x020fe200078e00ff */
[----:B0-----:R-:W-:Y:S01]  /*5c40*/  IADD3 R8, P3, R167, R8, RZ ;  /* 0x00000008a7087210 */ /* 0x001fe20007f7e0ff */
[----:B------:R-:W-:Y:S01]  /*5c50*/  BSSY B1, `(.L_x_170) ;  /* 0x0000009000017945 */ /* 0x000fe20003800000 */
[----:B------:R-:W-:Y:S01]  /*5c60*/  ISETP.GT.AND P2, PT, R0, 0x9, P1 ;  /* 0x000000090000780c */ /* 0x000fe20000f44270 */
[----:B------:R-:W-:Y:S02]  /*5c70*/  FMUL R3, R3, R156 ;  /* 0x0000009c03037220 */ /* 0x000fe40000400000 */
[----:B------:R-:W-:Y:S02]  /*5c80*/  IMAD.X R9, R169, 0x1, R9, P3 ;  /* 0x00000001a9097824 */ /* 0x000fe400018e0609 */
[----:B------:R-:W-:-:S05]  /*5c90*/  FFMA R3, R30, R155, R3 ;  /* 0x0000009b1e037223 */ /* 0x000fca0000000003 */
[----:B------:R-:W-:-:S05]  /*5ca0*/  F2FP.BF16.F32.PACK_AB R3, RZ, R3 ;  /* 0x00000003ff03723e */ /* 0x000fca00000010ff */
[----:B------:R0:W-:Y:S01]  /*5cb0*/  @P4 STG.E.U16 desc[UR36][R8.64+0x10], R3 ;  /* 0x0000100308004986 */ /* 0x0001e2000c101524 */
[----:B------:R-:W-:Y:S05]  /*5cc0*/  @!P2 BRA `(.L_x_171) ;  /* 0x000000000004a947 */ /* 0x000fea0003800000 */
[----:B------:R0:W5:Y:S02]  /*5cd0*/  LDG.E.LTC128B.U16 R154, desc[UR36][R10.64+0x12] ;  /* 0x000012240a9a7981 */ /* 0x000164000c1e1520 */
.L_x_171:
[----:B------:R-:W-:Y:S05]  /*5ce0*/  BSYNC B1 ;  /* 0x0000000000017941 */ /* 0x000fea0003800000 */
.L_x_170:
[----:B0----5:R-:W-:Y:S01]  /*5cf0*/  IMAD.U32 R3, R154, 0x10000, RZ ;  /* 0x000100009a037824 */ /* 0x021fe200078e00ff */
[----:B------:R-:W-:Y:S01]  /*5d00*/  ISETP.GT.AND P3, PT, R0, 0x10, P0 ;  /* 0x000000100000780c */ /* 0x000fe20000764270 */
[----:B------:R-:W-:Y:S02]  /*5d10*/  BSSY B1, `(.L_x_172) ;  /* 0x0000009000017945 */ /* 0x000fe40003800000 */
[----:B------:R-:W-:-:S04]  /*5d20*/  FMUL R8, R3, R156 ;  /* 0x0000009c03087220 */ /* 0x000fc80000400000 */
[----:B------:R-:W-:Y:S01]  /*5d30*/  FFMA R31, R31, R155, R8 ;  /* 0x0000009b1f1f7223 */ /* 0x000fe20000000008 */
[----:B------:R-:W-:-:S04]  /*5d40*/  IADD3 R8, P4, P5, R167, R160, R93 ;  /* 0x000000a0a7087210 */ /* 0x000fc80007d9e05d */
[----:B------:R-:W-:Y:S02]  /*5d50*/  F2FP.BF16.F32.PACK_AB R31, RZ, R31 ;  /* 0x0000001fff1f723e */ /* 0x000fe400000010ff */
[----:B------:R-:W-:-:S05]  /*5d60*/  IADD3.X R9, R169, R161, R95, P4, P5 ;  /* 0x000000a1a9097210 */ /* 0x000fca00027ea45f */
[----:B------:R0:W-:Y:S01]  /*5d70*/  @P2 STG.E.U16 desc[UR36][R8.64+0x12], R31 ;  /* 0x0000121f08002986 */ /* 0x0001e2000c101524 */
[----:B------:R-:W-:Y:S05]  /*5d80*/  @!P3 BRA `(.L_x_173) ;  /* 0x000000000004b947 */ /* 0x000fea0003800000 */
[----:B------:R0:W5:Y:S02]  /*5d90*/  LDG.E.LTC128B.U16 R154, desc[UR36][R4.64+0x20] ;  /* 0x00002024049a7981 */ /* 0x000164000c1e1520 */
.L_x_173:
[----:B------:R-:W-:Y:S05]  /*5da0*/  BSYNC B1 ;  /* 0x0000000000017941 */ /* 0x000fea0003800000 */
.L_x_172:
[----:B-----5:R-:W-:Y:S01]  /*5db0*/  IMAD.U32 R3, R154, 0x10000, RZ ;  /* 0x000100009a037824 */ /* 0x020fe200078e00ff */
        /* <DEDUP_REMOVED lines=8> */
.L_x_175:
[----:B------:R-:W-:Y:S05]  /*5e40*/  BSYNC B1 ;  /* 0x0000000000017941 */ /* 0x000fea0003800000 */
.L_x_174:
[----:B0----5:R-:W-:Y:S01]  /*5e50*/  IMAD.U32 R3, R154, 0x10000, RZ ;  /* 0x000100009a037824 */ /* 0x021fe200078e00ff */
[----:B------:R-:W-:Y:S01]  /*5e60*/  ISETP.GT.AND P3, PT, R0, 0x10, P1 ;  /* 0x000000100000780c */ /* 0x000fe20000f64270 */
[----:B------:R-:W-:Y:S02]  /*5e70*/  BSSY B1, `(.L_x_176) ;  /* 0x0000007000017945 */ /* 0x000fe40003800000 */
[----:B--2---:R-:W-:-:S04]  /*5e80*/  FMUL R12, R3, R156 ;  /* 0x0000009c030c7220 */ /* 0x004fc80000400000 */
[----:B------:R-:W-:-:S05]  /*5e90*/  FFMA R12, R33, R155, R12 ;  /* 0x0000009b210c7223 */ /* 0x000fca000000000c */
[----:B------:R-:W-:-:S05]  /*5ea0*/  F2FP.BF16.F32.PACK_AB R12, RZ, R12 ;  /* 0x0000000cff0c723e */ /* 0x000fca00000010ff */
[----:B------:R0:W-:Y:S01]  /*5eb0*/  @P2 STG.E.U16 desc[UR36][R6.64+0x22], R12 ;  /* 0x0000220c06002986 */ /* 0x0001e2000c101524 */
[----:B------:R-:W-:Y:S05]  /*5ec0*/  @!P3 BRA `(.L_x_177) ;  /* 0x000000000004b947 */ /* 0x000fea0003800000 */
[----:B------:R2:W5:Y:S02]  /*5ed0*/  LDG.E.LTC128B.U16 R154, desc[UR36][R10.64+0x20] ;  /* 0x000020240a9a7981 */ /* 0x000564000c1e1520 */
.L_x_177:
[----:B------:R-:W-:Y:S05]  /*5ee0*/  BSYNC B1 ;  /* 0x0000000000017941 */ /* 0x000fea0003800000 */
.L_x_176:
        /* <DEDUP_REMOVED lines=9> */
.L_x_179:
[----:B------:R-:W-:Y:S05]  /*5f80*/  BSYNC B1 ;  /* 0x0000000000017941 */ /* 0x000fea0003800000 */
.L_x_178:
[----:B0----5:R-:W-:Y:S01]  /*5f90*/  IMAD.U32 R3, R154, 0x10000, RZ ;  /* 0x000100009a037824 */ /* 0x021fe200078e00ff */
        /* <DEDUP_REMOVED lines=8> */
.L_x_181:
[----:B------:R-:W-:Y:S05]  /*6020*/  BSYNC B1 ;  /* 0x0000000000017941 */ /* 0x000fea0003800000 */
.L_x_180:
        /* <DEDUP_REMOVED lines=9> */
.L_x_183:
[----:B------:R-:W-:Y:S05]  /*60c0*/  BSYNC B1 ;  /* 0x0000000000017941 */ /* 0x000fea0003800000 */
.L_x_182:
        /* <DEDUP_REMOVED lines=9> */
.L_x_185:
[----:B------:R-:W-:Y:S05]  /*6160*/  BSYNC B1 ;  /* 0x0000000000017941 */ /* 0x000fea0003800000 */
.L_x_184:
        /* <DEDUP_REMOVED lines=9> */
.L_x_187:
[----:B------:R-:W-:Y:S05]  /*6200*/  BSYNC B1 ;  /* 0x0000000000017941 */ /* 0x000fea0003800000 */
.L_x_186:
        /* <DEDUP_REMOVED lines=9> */
.L_x_189:
[----:B------:R-:W-:Y:S05]  /*62a0*/  BSYNC B1 ;  /* 0x0000000000017941 */ /* 0x000fea0003800000 */
.L_x_188:
[----:B-----5:R-:W-:Y:S01]  /*62b0*/  SHF.L.U32 R3, R154, 0x10, RZ ;  /* 0x000000109a037819 */ /* 0x020fe200000006ff */
        /* <DEDUP_REMOVED lines=8> */
.L_x_191:
[----:B------:R-:W-:Y:S05]  /*6340*/  BSYNC B1 ;  /* 0x0000000000017941 */ /* 0x000fea0003800000 */
.L_x_190:
        /* <DEDUP_REMOVED lines=9> */
.L_x_193:
[----:B------:R-:W-:Y:S05]  /*63e0*/  BSYNC B1 ;  /* 0x0000000000017941 */ /* 0x000fea0003800000 */
.L_x_192:
        /* <DEDUP_REMOVED lines=9> */
.L_x_195:
[----:B------:R-:W-:Y:S05]  /*6480*/  BSYNC B1 ;  /* 0x0000000000017941 */ /* 0x000fea0003800000 */
.L_x_194:
        /* <DEDUP_REMOVED lines=9> */
.L_x_197:
[----:B------:R-:W-:Y:S05]  /*6520*/  BSYNC B1 ;  /* 0x0000000000017941 */ /* 0x000fea0003800000 */
.L_x_196:
        /* <DEDUP_REMOVED lines=9> */
.L_x_199:
[----:B------:R-:W-:Y:S05]  /*65c0*/  BSYNC B1 ;  /* 0x0000000000017941 */ /* 0x000fea0003800000 */
.L_x_198:
        /* <DEDUP_REMOVED lines=9> */
.L_x_201:
[----:B------:R-:W-:Y:S05]  /*6660*/  BSYNC B1 ;  /* 0x0000000000017941 */ /* 0x000fea0003800000 */
.L_x_200:
        /* <DEDUP_REMOVED lines=9> */
.L_x_203:
[----:B------:R-:W-:Y:S05]  /*6700*/  BSYNC B1 ;  /* 0x0000000000017941 */ /* 0x000fea0003800000 */
.L_x_202:
        /* <DEDUP_REMOVED lines=9> */
.L_x_205:
[----:B------:R-:W-:Y:S05]  /*67a0*/  BSYNC B1 ;  /* 0x0000000000017941 */ /* 0x000fea0003800000 */
.L_x_204:
        /* <DEDUP_REMOVED lines=9> */
.L_x_207:
[----:B------:R-:W-:Y:S05]  /*6840*/  BSYNC B1 ;  /* 0x0000000000017941 */ /* 0x000fea0003800000 */
.L_x_206:
        /* <DEDUP_REMOVED lines=9> */
.L_x_209:
[----:B------:R-:W-:Y:S05]  /*68e0*/  BSYNC B1 ;  /* 0x0000000000017941 */ /* 0x000fea0003800000 */
.L_x_208:
        /* <DEDUP_REMOVED lines=9> */
.L_x_211:
[----:B------:R-:W-:Y:S05]  /*6980*/  BSYNC B1 ;  /* 0x0000000000017941 */ /* 0x000fea0003800000 */
.L_x_210:
        /* <DEDUP_REMOVED lines=9> */
.L_x_213:
[----:B------:R-:W-:Y:S05]  /*6a20*/  BSYNC B1 ;  /* 0x0000000000017941 */ /* 0x000fea0003800000 */
.L_x_212:
        /* <DEDUP_REMOVED lines=9> */
.L_x_215:
[----:B------:R-:W-:Y:S05]  /*6ac0*/  BSYNC B1 ;  /* 0x0000000000017941 */ /* 0x000fea0003800000 */
.L_x_214:
        /* <DEDUP_REMOVED lines=9> */
.L_x_217:
[----:B------:R-:W-:Y:S05]  /*6b60*/  BSYNC B1 ;  /* 0x0000000000017941 */ /* 0x000fea0003800000 */
.L_x_216:
        /* <DEDUP_REMOVED lines=9> */
.L_x_219:
[----:B------:R-:W-:Y:S05]  /*6c00*/  BSYNC B1 ;  /* 0x0000000000017941 */ /* 0x000fea0003800000 */
.L_x_218:
        /* <DEDUP_REMOVED lines=9> */
.L_x_221:
[----:B------:R-:W-:Y:S05]  /*6ca0*/  BSYNC B1 ;  /* 0x0000000000017941 */ /* 0x000fea0003800000 */
.L_x_220:
        /* <DEDUP_REMOVED lines=9> */
.L_x_223:
[----:B------:R-:W-:Y:S05]  /*6d40*/  BSYNC B1 ;  /* 0x0000000000017941 */ /* 0x000fea0003800000 */
.L_x_222:
        /* <DEDUP_REMOVED lines=9> */
.L_x_225:
[----:B------:R-:W-:Y:S05]  /*6de0*/  BSYNC B1 ;  /* 0x0000000000017941 */ /* 0x000fea0003800000 */
.L_x_224:
        /* <DEDUP_REMOVED lines=9> */
.L_x_227:
[----:B------:R-:W-:Y:S05]  /*6e80*/  BSYNC B1 ;  /* 0x0000000000017941 */ /* 0x000fea0003800000 */
.L_x_226:
        /* <DEDUP_REMOVED lines=9> */
.L_x_229:
[----:B------:R-:W-:Y:S05]  /*6f20*/  BSYNC B1 ;  /* 0x0000000000017941 */ /* 0x000fea0003800000 */
.L_x_228:
        /* <DEDUP_REMOVED lines=9> */
.L_x_231:
[----:B------:R-:W-:Y:S05]  /*6fc0*/  BSYNC B1 ;  /* 0x0000000000017941 */ /* 0x000fea0003800000 */
.L_x_230:
        /* <DEDUP_REMOVED lines=9> */
.L_x_233:
[----:B------:R-:W-:Y:S05]  /*7060*/  BSYNC B1 ;  /* 0x0000000000017941 */ /* 0x000fea0003800000 */
.L_x_232:
        /* <DEDUP_REMOVED lines=9> */
.L_x_235:
[----:B------:R-:W-:Y:S05]  /*7100*/  BSYNC B1 ;  /* 0x0000000000017941 */ /* 0x000fea0003800000 */
.L_x_234:
        /* <DEDUP_REMOVED lines=9> */
.L_x_237:
[----:B------:R-:W-:Y:S05]  /*71a0*/  BSYNC B1 ;  /* 0x0000000000017941 */ /* 0x000fea0003800000 */
.L_x_236:
        /* <DEDUP_REMOVED lines=9> */
.L_x_239:
[----:B------:R-:W-:Y:S05]  /*7240*/  BSYNC B1 ;  /* 0x0000000000017941 */ /* 0x000fea0003800000 */
.L_x_238:
        /* <DEDUP_REMOVED lines=9> */
.L_x_241:
[----:B------:R-:W-:Y:S05]  /*72e0*/  BSYNC B1 ;  /* 0x0000000000017941 */ /* 0x000fea0003800000 */
.L_x_240:
        /* <DEDUP_REMOVED lines=9> */
.L_x_243:
[----:B------:R-:W-:Y:S05]  /*7380*/  BSYNC B1 ;  /* 0x0000000000017941 */ /* 0x000fea0003800000 */
.L_x_242:
        /* <DEDUP_REMOVED lines=9> */
.L_x_245:
[----:B------:R-:W-:Y:S05]  /*7420*/  BSYNC B1 ;  /* 0x0000000000017941 */ /* 0x000fea0003800000 */
.L_x_244:
        /* <DEDUP_REMOVED lines=9> */
.L_x_247:
[----:B------:R-:W-:Y:S05]  /*74c0*/  BSYNC B1 ;  /* 0x0000000000017941 */ /* 0x000fea0003800000 */
.L_x_246:
        /* <DEDUP_REMOVED lines=9> */
.L_x_249:
[----:B------:R-:W-:Y:S05]  /*7560*/  BSYNC B1 ;  /* 0x0000000000017941 */ /* 0x000fea0003800000 */
.L_x_248:
        /* <DEDUP_REMOVED lines=9> */
.L_x_251:
[----:B------:R-:W-:Y:S05]  /*7600*/  BSYNC B1 ;  /* 0x0000000000017941 */ /* 0x000fea0003800000 */
.L_x_250:
        /* <DEDUP_REMOVED lines=9> */
.L_x_253:
[----:B------:R-:W-:Y:S05]  /*76a0*/  BSYNC B1 ;  /* 0x0000000000017941 */ /* 0x000fea0003800000 */
.L_x_252:
        /* <DEDUP_REMOVED lines=9> */
.L_x_255:
[----:B------:R-:W-:Y:S05]  /*7740*/  BSYNC B1 ;  /* 0x0000000000017941 */ /* 0x000fea0003800000 */
.L_x_254:
        /* <DEDUP_REMOVED lines=9> */
.L_x_257:
[----:B------:R-:W-:Y:S05]  /*77e0*/  BSYNC B1 ;  /* 0x0000000000017941 */ /* 0x000fea0003800000 */
.L_x_256:
        /* <DEDUP_REMOVED lines=9> */
.L_x_259:
[----:B------:R-:W-:Y:S05]  /*7880*/  BSYNC B1 ;  /* 0x0000000000017941 */ /* 0x000fea0003800000 */
.L_x_258:
        /* <DEDUP_REMOVED lines=9> */
.L_x_261:
[----:B------:R-:W-:Y:S05]  /*7920*/  BSYNC B1 ;  /* 0x0000000000017941 */ /* 0x000fea0003800000 */
.L_x_260:
        /* <DEDUP_REMOVED lines=9> */
.L_x_263:
[----:B------:R-:W-:Y:S05]  /*79c0*/  BSYNC B1 ;  /* 0x0000000000017941 */ /* 0x000fea0003800000 */
.L_x_262:
        /* <DEDUP_REMOVED lines=9> */
.L_x_265:
[----:B------:R-:W-:Y:S05]  /*7a60*/  BSYNC B1 ;  /* 0x0000000000017941 */ /* 0x000fea0003800000 */
.L_x_264:
        /* <DEDUP_REMOVED lines=9> */
.L_x_267:
[----:B------:R-:W-:Y:S05]  /*7b00*/  BSYNC B1 ;  /* 0x0000000000017941 */ /* 0x000fea0003800000 */
.L_x_266:
        /* <DEDUP_REMOVED lines=9> */
.L_x_269:
[----:B------:R-:W-:Y:S05]  /*7ba0*/  BSYNC B1 ;  /* 0x0000000000017941 */ /* 0x000fea0003800000 */
.L_x_268:
        /* <DEDUP_REMOVED lines=9> */
.L_x_271:
[----:B------:R-:W-:Y:S05]  /*7c40*/  BSYNC B1 ;  /* 0x0000000000017941 */ /* 0x000fea0003800000 */
.L_x_270:
        /* <DEDUP_REMOVED lines=9> */
.L_x_273:
[----:B------:R-:W-:Y:S05]  /*7ce0*/  BSYNC B1 ;  /* 0x0000000000017941 */ /* 0x000fea0003800000 */
.L_x_272:
        /* <DEDUP_REMOVED lines=9> */
.L_x_275:
[----:B------:R-:W-:Y:S05]  /*7d80*/  BSYNC B1 ;  /* 0x0000000000017941 */ /* 0x000fea0003800000 */
.L_x_274:
        /* <DEDUP_REMOVED lines=9> */
.L_x_277:
[----:B------:R-:W-:Y:S05]  /*7e20*/  BSYNC B1 ;  /* 0x0000000000017941 */ /* 0x000fea0003800000 */
.L_x_276:
        /* <DEDUP_REMOVED lines=9> */
.L_x_279:
[----:B------:R-:W-:Y:S05]  /*7ec0*/  BSYNC B1 ;  /* 0x0000000000017941 */ /* 0x000fea0003800000 */
.L_x_278:
[----:B0----5:R-:W-:Y:S01]  /*7ed0*/  IMAD.U32 R3, R154, 0x10000, RZ ;  /* 0x000100009a037824 */ /* 0x021fe200078e00ff */
[----:B------:R-:W-:Y:S01]  /*7ee0*/  ISETP.GT.AND P2, PT, R0, 0x78, P1 ;  /* 0x000000780000780c */ /* 0x000fe20000f44270 */
[----:B------:R-:W-:Y:S02]  /*7ef0*/  BSSY B1, `(.L_x_280) ;  /* 0x0000007000017945 */ /* 0x000fe40003800000 */
[----:B-1----:R-:W-:-:S04]  /*7f00*/  FMUL R4, R3, R156 ;  /* 0x0000009c03047220 */ /* 0x002fc80000400000 */
[----:B------:R-:W-:-:S05]  /*7f10*/  FFMA R4, R85, R155, R4 ;  /* 0x0000009b55047223 */ /* 0x000fca0000000004 */
[----:B------:R-:W-:-:S05]  /*7f20*/  F2FP.BF16.F32.PACK_AB R4, RZ, R4 ;  /* 0x00000004ff04723e */ /* 0x000fca00000010ff */
[----:B------:R0:W-:Y:S01]  /*7f30*/  @P0 STG.E.U16 desc[UR36][R6.64+0xf2], R4 ;  /* 0x0000f20406000986 */ /* 0x0001e2000c101524 */
[----:B------:R-:W-:Y:S05]  /*7f40*/  @!P2 BRA `(.L_x_281) ;  /* 0x000000000004a947 */ /* 0x000fea0003800000 */
[----:B------:R1:W5:Y:S02]  /*7f50*/  LDG.E.LTC128B.U16 R154, desc[UR36][R10.64+0xf0] ;  /* 0x0000f0240a9a7981 */ /* 0x000364000c1e1520 */
.L_x_281:
[----:B------:R-:W-:Y:S05]  /*7f60*/  BSYNC B1 ;  /* 0x0000000000017941 */ /* 0x000fea0003800000 */
.L_x_280:
[----:B-----5:R-:W-:Y:S01]  /*7f70*/  IMAD.U32 R3, R154, 0x10000, RZ ;  /* 0x000100009a037824 */ /* 0x020fe200078e00ff */
[----:B------:R-:W-:Y:S01]  /*7f80*/  @P2 MOV R5, R9 ;  /* 0x0000000900052202 */ /* 0x000fe20000000f00 */
[----:B0-----:R-:W-:Y:S01]  /*7f90*/  @P2 IMAD.MOV.U32 R4, RZ, RZ, R8 ;  /* 0x000000ffff042224 */ /* 0x001fe200078e0008 */
[----:B------:R-:W-:Y:S01]  /*7fa0*/  ISETP.GT.AND P1, PT, R0, 0x79, P1 ;  /* 0x000000790000780c */ /* 0x000fe20000f24270 */
[----:B------:R-:W-:Y:S01]  /*7fb0*/  FMUL R3, R3, R156 ;  /* 0x0000009c03037220 */ /* 0x000fe20000400000 */
[----:B------:R-:W-:Y:S03]  /*7fc0*/  BSSY B1, `(.L_x_282) ;  /* 0x0000006000017945 */ /* 0x000fe60003800000 */
[----:B------:R-:W-:-:S05]  /*7fd0*/  FFMA R3, R86, R155, R3 ;  /* 0x0000009b56037223 */ /* 0x000fca0000000003 */
[----:B------:R-:W-:-:S05]  /*7fe0*/  F2FP.BF16.F32.PACK_AB R3, RZ, R3 ;  /* 0x00000003ff03723e */ /* 0x000fca00000010ff */
[----:B------:R0:W-:Y:S01]  /*7ff0*/  @P2 STG.E.U16 desc[UR36][R4.64+0xf0], R3 ;  /* 0x0000f00304002986 */ /* 0x0001e2000c101524 */
[----:B------:R-:W-:Y:S05]  /*8000*/  @!P1 BRA `(.L_x_283) ;  /* 0x0000000000049947 */ /* 0x000fea0003800000 */
[----:B------:R0:W5:Y:S02]  /*8010*/  LDG.E.LTC128B.U16 R154, desc[UR36][R10.64+0xf2] ;  /* 0x0000f2240a9a7981 */ /* 0x000164000c1e1520 */
.L_x_283:
[----:B------:R-:W-:Y:S05]  /*8020*/  BSYNC B1 ;  /* 0x0000000000017941 */ /* 0x000fea0003800000 */
.L_x_282:
[----:B------:R-:W-:Y:S05]  /*8030*/  @!P1 BRA `(.L_x_284) ;  /* 0x00000024004c9947 */ /* 0x000fea0003800000 */
[----:B0----5:R-:W-:-:S04]  /*8040*/  IMAD.U32 R3, R154, 0x10000, RZ ;  /* 0x000100009a037824 */ /* 0x021fc800078e00ff */
[----:B------:R-:W-:-:S04]  /*8050*/  FMUL R0, R3, R156 ;  /* 0x0000009c03007220 */ /* 0x000fc80000400000 */
[----:B------:R-:W-:-:S05]  /*8060*/  FFMA R0, R87, R155, R0 ;  /* 0x0000009b57007223 */ /* 0x000fca0000000000 */
[----:B------:R-:W-:-:S05]  /*8070*/  F2FP.BF16.F32.PACK_AB R0, RZ, R0 ;  /* 0x00000000ff00723e */ /* 0x000fca00000010ff */
[----:B------:R0:W-:Y:S01]  /*8080*/  STG.E.U16 desc[UR36][R8.64+0xf2], R0 ;  /* 0x0000f20008007986 */ /* 0x0001e2000c101524 */
[----:B------:R-:W-:Y:S05]  /*8090*/  BRA `(.L_x_284) ;  /* 0x0000002400347947 */ /* 0x000fea0003800000 */
.L_x_33:
[----:B------:R-:W-:Y:S01]  /*80a0*/  ULDC.64 UR4, c[0x0][0x5c0] ;  /* 0x0001700000047ab9 */ /* 0x000fe20000000a00 */
[-C--:B------:R-:W-:Y:S01]  /*80b0*/  FMUL R88, R88, R155.reuse ;  /* 0x0000009b58587220 */ /* 0x080fe20000400000 */
[----:B------:R-:W-:Y:S01]  /*80c0*/  LEA R6, P0, R168, UR4, 0x1 ;  /* 0x00000004a8067c11 */ /* 0x000fe2000f8008ff */
[----:B------:R-:W-:Y:S01]  /*80d0*/  IMAD.SHL.U32 R11, R4, 0x10, RZ ;  /* 0x00000010040b7824 */ /* 0x000fe200078e00ff */
[----:B------:R-:W-:Y:S01]  /*80e0*/  ISETP.GT.AND P2, PT, R0, 0x1, P3 ;  /* 0x000000010000780c */ /* 0x000fe20001f44270 */
[-C--:B------:R-:W-:Y:S01]  /*80f0*/  FMUL R89, R89, R155.reuse ;  /* 0x0000009b59597220 */ /* 0x080fe20000400000 */
[----:B------:R-:W-:Y:S01]  /*8100*/  LEA.HI.X R7, R168, UR5, R167, 0x1, P0 ;  /* 0x00000005a8077c11 */ /* 0x000fe200080f0ca7 */
[-C--:B------:R-:W-:Y:S01]  /*8110*/  FMUL R90, R90, R155.reuse ;  /* 0x0000009b5a5a7220 */ /* 0x080fe20000400000 */
[----:B------:R-:W-:Y:S01]  /*8120*/  ISETP.GT.AND P0, PT, R3, 0x8, PT ;  /* 0x000000080300780c */ /* 0x000fe20003f04270 */
[-C--:B------:R-:W-:Y:S01]  /*8130*/  FMUL R91, R91, R155.reuse ;  /* 0x0000009b5b5b7220 */ /* 0x080fe20000400000 */
[----:B------:R-:W-:Y:S01]  /*8140*/  F2FP.BF16.F32.PACK_AB R88, RZ, R88 ;  /* 0x00000058ff58723e */ /* 0x000fe200000010ff */
[-C--:B------:R-:W-:Y:S01]  /*8150*/  FMUL R92, R92, R155.reuse ;  /* 0x0000009b5c5c7220 */ /* 0x080fe20000400000 */
[----:B------:R-:W-:Y:S01]  /*8160*/  ISETP.GT.AND P4, PT, R0, RZ, P0 ;  /* 0x000000ff0000720c */ /* 0x000fe20000784270 */
[-C--:B------:R-:W-:Y:S01]  /*8170*/  FMUL R93, R93, R155.reuse ;  /* 0x0000009b5d5d7220 */ /* 0x080fe20000400000 */
[----:B------:R-:W-:Y:S01]  /*8180*/  SHF.L.U64.HI R9, R4, 0x4, R5 ;  /* 0x0000000404097819 */ /* 0x000fe20000010205 */
[----:B------:R-:W-:Y:S01]  /*8190*/  @P1 STG.E.U16 desc[UR36][R6.64], R88 ;  /* 0x0000005806001986 */ /* 0x000fe2000c101524 */
[----:B------:R-:W-:Y:S01]  /*81a0*/  IADD3 R12, P5, R11, R6, RZ ;  /* 0x000000060b0c7210 */ /* 0x000fe20007fbe0ff */
[-C--:B------:R-:W-:Y:S01]  /*81b0*/  FMUL R94, R94, R155.reuse ;  /* 0x0000009b5e5e7220 */ /* 0x080fe20000400000 */
[----:B------:R-:W-:Y:S01]  /*81c0*/  ISETP.GT.AND P1, PT, R0, 0x1, P0 ;  /* 0x000000010000780c */ /* 0x000fe20000724270 */
[----:B------:R-:W-:Y:S01]  /*81d0*/  FMUL R95, R95, R155 ;  /* 0x0000009b5f5f7220 */ /* 0x000fe20000400000 */
[----:B------:R-:W-:Y:S01]  /*81e0*/  F2FP.BF16.F32.PACK_AB R89, RZ, R89 ;  /* 0x00000059ff59723e */ /* 0x000fe200000010ff */
[----:B------:R-:W-:Y:S01]  /*81f0*/  IMAD.X R13, R9, 0x1, R7, P5 ;  /* 0x00000001090d7824 */ /* 0x000fe200028e0607 */
[----:B------:R-:W-:Y:S01]  /*8200*/  F2FP.BF16.F32.PACK_AB R90, RZ, R90 ;  /* 0x0000005aff5a723e */ /* 0x000fe200000010ff */
[----:B------:R-:W-:Y:S01]  /*8210*/  FMUL R96, R96, R155 ;  /* 0x0000009b60607220 */ /* 0x000fe20000400000 */
[----:B------:R-:W-:Y:S01]  /*8220*/  F2FP.BF16.F32.PACK_AB R91, RZ, R91 ;  /* 0x0000005bff5b723e */ /* 0x000fe200000010ff */
[----:B------:R-:W-:Y:S01]  /*8230*/  @P2 STG.E.U16 desc[UR36][R6.64+0x2], R89 ;  /* 0x0000025906002986 */ /* 0x000fe2000c101524 */
[C---:B------:R-:W-:Y:S01]  /*8240*/  ISETP.GT.AND P5, PT, R0.reuse, 0x9, P3 ;  /* 0x000000090000780c */ /* 0x040fe20001fa4270 */
[-C--:B------:R-:W-:Y:S01]  /*8250*/  FMUL R97, R97, R155.reuse ;  /* 0x0000009b61617220 */ /* 0x080fe20000400000 */
[C---:B------:R-:W-:Y:S01]  /*8260*/  ISETP.GT.AND P2, PT, R0.reuse, 0x8, P0 ;  /* 0x000000080000780c */ /* 0x040fe20000744270 */
[----:B------:R-:W-:Y:S01]  /*8270*/  @P4 STG.E.U16 desc[UR36][R12.64], R90 ;  /* 0x0000005a0c004986 */ /* 0x000fe2000c101524 */
[----:B------:R-:W-:Y:S01]  /*8280*/  ISETP.GT.AND P4, PT, R0, 0x8, P3 ;  /* 0x000000080000780c */ /* 0x000fe20001f84270 */
[-C--:B------:R-:W-:Y:S01]  /*8290*/  FMUL R98, R98, R155.reuse ;  /* 0x0000009b62627220 */ /* 0x080fe20000400000 */
[----:B------:R-:W-:Y:S01]  /*82a0*/  F2FP.BF16.F32.PACK_AB R92, RZ, R92 ;  /* 0x0000005cff5c723e */ /* 0x000fe200000010ff */
[----:B------:R-:W-:Y:S01]  /*82b0*/  @P1 STG.E.U16 desc[UR36][R12.64+0x2], R91 ;  /* 0x0000025b0c001986 */ /* 0x000fe2000c101524 */
[----:B------:R-:W-:Y:S01]  /*82c0*/  ISETP.GT.AND P1, PT, R0, 0x9, P0 ;  /* 0x000000090000780c */ /* 0x000fe20000724270 */
[----:B------:R-:W-:Y:S01]  /*82d0*/  FMUL R99, R99, R155 ;  /* 0x0000009b63637220 */ /* 0x000fe20000400000 */
[----:B------:R-:W-:Y:S01]  /*82e0*/  F2FP.BF16.F32.PACK_AB R93, RZ, R93 ;  /* 0x0000005dff5d723e */ /* 0x000fe200000010ff */
[-C--:B------:R-:W-:Y:S01]  /*82f0*/  FMUL R100, R100, R155.reuse ;  /* 0x0000009b64647220 */ /* 0x080fe20000400000 */
[----:B------:R-:W-:Y:S01]  /*8300*/  F2FP.BF16.F32.PACK_AB R94, RZ, R94 ;  /* 0x0000005eff5e723e */ /* 0x000fe200000010ff */
[----:B------:R-:W-:Y:S01]  /*8310*/  FMUL R101, R101, R155 ;  /* 0x0000009b65657220 */ /* 0x000fe20000400000 */
[----:B------:R-:W-:Y:S01]  /*8320*/  F2FP.BF16.F32.PACK_AB R95, RZ, R95 ;  /* 0x0000005fff5f723e */ /* 0x000fe200000010ff */
[-C--:B------:R-:W-:Y:S01]  /*8330*/  FMUL R102, R102, R155.reuse ;  /* 0x0000009b66667220 */ /* 0x080fe20000400000 */
[----:B------:R-:W-:Y:S01]  /*8340*/  F2FP.BF16.F32.PACK_AB R96, RZ, R96 ;  /* 0x00000060ff60723e */ /* 0x000fe200000010ff */
[----:B------:R-:W-:Y:S01]  /*8350*/  @P4 STG.E.U16 desc[UR36][R6.64+0x10], R92 ;  /* 0x0000105c06004986 */ /* 0x000fe2000c101524 */
[C---:B------:R-:W-:Y:S01]  /*8360*/  ISETP.GT.AND P4, PT, R0.reuse, 0x10, P3 ;  /* 0x000000100000780c */ /* 0x040fe20001f84270 */
[----:B------:R-:W-:Y:S01]  /*8370*/  FMUL R103, R103, R155 ;  /* 0x0000009b67677220 */ /* 0x000fe20000400000 */
[----:B------:R-:W-:Y:S01]  /*8380*/  F2FP.BF16.F32.PACK_AB R97, RZ, R97 ;  /* 0x00000061ff61723e */ /* 0x000fe200000010ff */
[----:B------:R-:W-:Y:S01]  /*8390*/  @P5 STG.E.U16 desc[UR36][R6.64+0x12], R93 ;  /* 0x0000125d06005986 */ /* 0x000fe2000c101524 */
[----:B------:R-:W-:Y:S01]  /*83a0*/  ISETP.GT.AND P5, PT, R0, 0x11, P0 ;  /* 0x000000110000780c */ /* 0x000fe200007a4270 */
        /* <DEDUP_REMOVED lines=74> */
[----:B------:R-:W-:Y:S01]  /*8850*/  FMUL R125, R125, R155 ;  /* 0x0000009b7d7d7220 */ /* 0x000fe20000400000 */
[----:B------:R-:W-:Y:S01]  /*8860*/  F2FP.BF16.F32.PACK_AB R119, RZ, R119 ;  /* 0x00000077ff77723e */ /* 0x000fe200000010ff */
[-C--:B------:R-:W-:Y:S01]  /*8870*/  FMUL R126, R126, R155.reuse ;  /* 0x0000009b7e7e7220 */ /* 0x080fe20000400000 */
[----:B------:R-:W-:Y:S01]  /*8880*/  F2FP.BF16.F32.PACK_AB R120, RZ, R120 ;  /* 0x00000078ff78723e */ /* 0x000fe200000010ff */
        /* <DEDUP_REMOVED lines=66> */
[----:B------:R-:W-:Y:S01]  /*8cb0*/  IMAD.SHL.U32 R23, R4, 0x100, RZ ;  /* 0x0000010004177824 */ /* 0x000fe200078e00ff */
[----:B------:R-:W-:Y:S01]  /*8cc0*/  F2FP.BF16.F32.PACK_AB R140, RZ, R140 ;  /* 0x0000008cff8c723e */ /* 0x000fe200000010ff */
[----:B------:R-:W-:Y:S01]  /*8cd0*/  @P1 STG.E.U16 desc[UR36][R6.64+0x90], R124 ;  /* 0x0000907c06001986 */ /* 0x000fe2000c101524 */
[----:B------:R-:W-:Y:S01]  /*8ce0*/  ISETP.GT.AND P1, PT, R0, 0x50, P3 ;  /* 0x000000500000780c */ /* 0x000fe20001f24270 */
[----:B------:R-:W-:Y:S01]  /*8cf0*/  FMUL R146, R146, R155 ;  /* 0x0000009b92927220 */ /* 0x000fe20000400000 */
[----:B------:R-:W-:Y:S01]  /*8d00*/  F2FP.BF16.F32.PACK_AB R141, RZ, R141 ;  /* 0x0000008dff8d723e */ /* 0x000fe200000010ff */
[----:B------:R-:W-:Y:S01]  /*8d10*/  @P2 STG.E.U16 desc[UR36][R6.64+0x92], R125 ;  /* 0x0000927d06002986 */ /* 0x000fe2000c101524 */
[C---:B------:R-:W-:Y:S01]  /*8d20*/  ISETP.GT.AND P2, PT, R0.reuse, 0x51, P3 ;  /* 0x000000510000780c */ /* 0x040fe20001f44270 */
[-C--:B------:R-:W-:Y:S01]  /*8d30*/  FMUL R147, R147, R155.reuse ;  /* 0x0000009b93937220 */ /* 0x080fe20000400000 */
        /* <DEDUP_REMOVED lines=11> */
[-C--:B------:R-:W-:Y:S01]  /*8df0*/  FMUL R150, R150, R155.reuse ;  /* 0x0000009b96967220 */ /* 0x080fe20000400000 */
[----:B------:R-:W-:Y:S01]  /*8e00*/  SHF.L.U64.HI R21, R4, 0x8, R5 ;  /* 0x0000000804157819 */ /* 0x000fe20000010205 */
[----:B------:R-:W-:Y:S01]  /*8e10*/  @P2 STG.E.U16 desc[UR36][R6.64+0xa2], R129 ;  /* 0x0000a28106002986 */ /* 0x000fe2000c101524 */
[C---:B------:R-:W-:Y:S01]  /*8e20*/  ISETP.GT.AND P2, PT, R0.reuse, 0x59, P3 ;  /* 0x000000590000780c */ /* 0x040fe20001f44270 */
        /* <DEDUP_REMOVED lines=58> */
[----:B------:R-:W-:Y:S01]  /*91d0*/  @P2 STG.E.U16 desc[UR36][R12.64+0xd0], R142 ;  /* 0x0000d08e0c002986 */ /* 0x000fe2000c101524 */
[----:B------:R-:W-:Y:S01]  /*91e0*/  F2FP.BF16.F32.PACK_AB R34, RZ, R34 ;  /* 0x00000022ff22723e */ /* 0x000fe200000010ff */
[----:B------:R-:W-:Y:S01]  /*91f0*/  FMUL R40, R40, R155 ;  /* 0x0000009b28287220 */ /* 0x000fe20000400000 */
[----:B------:R-:W-:Y:S01]  /*9200*/  F2FP.BF16.F32.PACK_AB R35, RZ, R35 ;  /* 0x00000023ff23723e */ /* 0x000fe200000010ff */
        /* <DEDUP_REMOVED lines=8> */
[----:B------:R-:W-:Y:S01]  /*9290*/  @P1 IMAD.MOV.U32 R4, RZ, RZ, R6 ;  /* 0x000000ffff041224 */ /* 0x000fe200078e0006 */
[----:B------:R-:W-:Y:S01]  /*92a0*/  F2FP.BF16.F32.PACK_AB R38, RZ, R38 ;  /* 0x00000026ff26723e */ /* 0x000fe200000010ff */
[----:B------:R-:W-:Y:S01]  /*92b0*/  @P1 IMAD.MOV.U32 R5, RZ, RZ, R7 ;  /* 0x000000ffff051224 */ /* 0x000fe200078e0007 */
[----:B------:R-:W-:Y:S01]  /*92c0*/  F2FP.BF16.F32.PACK_AB R39, RZ, R39 ;  /* 0x00000027ff27723e */ /* 0x000fe200000010ff */
[-C--:B------:R-:W-:Y:S01]  /*92d0*/  FMUL R43, R43, R155.reuse ;  /* 0x0000009b2b2b7220 */ /* 0x080fe20000400000 */
[----:B------:R-:W-:Y:S01]  /*92e0*/  F2FP.BF16.F32.PACK_AB R40, RZ, R40 ;  /* 0x00000028ff28723e */ /* 0x000fe200000010ff */
[-C--:B------:R-:W-:Y:S01]  /*92f0*/  FMUL R44, R44, R155.reuse ;  /* 0x0000009b2c2c7220 */ /* 0x080fe20000400000 */
[----:B------:R0:W-:Y:S01]  /*9300*/  @P1 STG.E.U16 desc[UR36][R4.64+0xe2], R145 ;  /* 0x0000e29104001986 */ /* 0x0001e2000c101524 */
[----:B------:R-:W-:Y:S01]  /*9310*/  IADD3 R14, P1, P2, R11, R6, R23 ;  /* 0x000000060b0e7210 */ /* 0x000fe20007a3e017 */
[----:B------:R-:W-:Y:S01]  /*9320*/  FMUL R45, R45, R155 ;  /* 0x0000009b2d2d7220 */ /* 0x000fe20000400000 */
[----:B------:R-:W-:Y:S01]  /*9330*/  F2FP.BF16.F32.PACK_AB R41, RZ, R41 ;  /* 0x00000029ff29723e */ /* 0x000fe200000010ff */
[----:B------:R-:W-:Y:S01]  /*9340*/  FMUL R46, R46, R155 ;  /* 0x0000009b2e2e7220 */ /* 0x000fe20000400000 */
[----:B------:R-:W-:Y:S01]  /*9350*/  IADD3.X R15, R9, R7, R21, P1, P2 ;  /* 0x00000007090f7210 */ /* 0x000fe20000fe4415 */
[-C--:B------:R-:W-:Y:S01]  /*9360*/  FMUL R47, R47, R155.reuse ;  /* 0x0000009b2f2f7220 */ /* 0x080fe20000400000 */
[C---:B------:R-:W-:Y:S01]  /*9370*/  ISETP.GT.AND P1, PT, R3.reuse, 0x80, PT ;  /* 0x000000800300780c */ /* 0x040fe20003f24270 */
[-C--:B------:R-:W-:Y:S01]  /*9380*/  FMUL R48, R48, R155.reuse ;  /* 0x0000009b30307220 */ /* 0x080fe20000400000 */
[----:B------:R-:W-:Y:S01]  /*9390*/  ISETP.GT.AND P2, PT, R3, 0x88, PT ;  /* 0x000000880300780c */ /* 0x000fe20003f44270 */
[----:B------:R-:W-:Y:S01]  /*93a0*/  FMUL R49, R49, R155 ;  /* 0x0000009b31317220 */ /* 0x000fe20000400000 */
[----:B------:R-:W-:Y:S01]  /*93b0*/  F2FP.BF16.F32.PACK_AB R42, RZ, R42 ;  /* 0x0000002aff2a723e */ /* 0x000fe200000010ff */
[----:B0-----:R-:W-:Y:S01]  /*93c0*/  @P5 IMAD.MOV.U32 R4, RZ, RZ, R12 ;  /* 0x000000ffff045224 */ /* 0x001fe200078e000c */
[----:B------:R-:W-:Y:S01]  /*93d0*/  F2FP.BF16.F32.PACK_AB R43, RZ, R43 ;  /* 0x0000002bff2b723e */ /* 0x000fe200000010ff */
[----:B------:R-:W-:Y:S01]  /*93e0*/  @P5 IMAD.MOV.U32 R5, RZ, RZ, R13 ;  /* 0x000000ffff055224 */ /* 0x000fe200078e000d */
[----:B------:R-:W-:Y:S01]  /*93f0*/  F2FP.BF16.F32.PACK_AB R44, RZ, R44 ;  /* 0x0000002cff2c723e */ /* 0x000fe200000010ff */
[----:B------:R-:W-:Y:S01]  /*9400*/  FMUL R50, R50, R155 ;  /* 0x0000009b32327220 */ /* 0x000fe20000400000 */
[----:B------:R-:W-:Y:S01]  /*9410*/  F2FP.BF16.F32.PACK_AB R45, RZ, R45 ;  /* 0x0000002dff2d723e */ /* 0x000fe200000010ff */
[-C--:B------:R-:W-:Y:S01]  /*9420*/  FMUL R51, R51, R155.reuse ;  /* 0x0000009b33337220 */ /* 0x080fe20000400000 */
[----:B------:R0:W-:Y:S01]  /*9430*/  @P5 STG.E.U16 desc[UR36][R4.64+0xe0], R146 ;  /* 0x0000e09204005986 */ /* 0x0001e2000c101524 */
[----:B------:R-:W-:Y:S01]  /*9440*/  ISETP.GT.AND P5, PT, R0, 0x78, P3 ;  /* 0x000000780000780c */ /* 0x000fe20001fa4270 */
[-C--:B------:R-:W-:Y:S01]  /*9450*/  FMUL R52, R52, R155.reuse ;  /* 0x0000009b34347220 */ /* 0x080fe20000400000 */
[C---:B------:R-:W-:Y:S01]  /*9460*/  ISETP.GT.AND P3, PT, R0.reuse, 0x79, P3 ;  /* 0x000000790000780c */ /* 0x040fe20001f64270 */
[----:B------:R-:W-:Y:S01]  /*9470*/  @P4 STG.E.U16 desc[UR36][R12.64+0xe2], R147 ;  /* 0x0000e2930c004986 */ /* 0x000fe2000c101524 */
[C---:B------:R-:W-:Y:S01]  /*9480*/  ISETP.GT.AND P4, PT, R0.reuse, 0x78, P0 ;  /* 0x000000780000780c */ /* 0x040fe20000784270 */
[-C--:B------:R-:W-:Y:S01]  /*9490*/  FMUL R53, R53, R155.reuse ;  /* 0x0000009b35357220 */ /* 0x080fe20000400000 */
[----:B------:R-:W-:Y:S01]  /*94a0*/  ISETP.GT.AND P0, PT, R0, 0x79, P0 ;  /* 0x000000790000780c */ /* 0x000fe20000704270 */
[-C--:B------:R-:W-:Y:S01]  /*94b0*/  FMUL R54, R54, R155.reuse ;  /* 0x0000009b36367220 */ /* 0x080fe20000400000 */
[----:B------:R-:W-:Y:S01]  /*94c0*/  F2FP.BF16.F32.PACK_AB R46, RZ, R46 ;  /* 0x0000002eff2e723e */ /* 0x000fe200000010ff */
[----:B------:R-:W-:Y:S01]  /*94d0*/  FMUL R55, R55, R155 ;  /* 0x0000009b37377220 */ /* 0x000fe20000400000 */
[----:B------:R-:W-:Y:S01]  /*94e0*/  F2FP.BF16.F32.PACK_AB R47, RZ, R47 ;  /* 0x0000002fff2f723e */ /* 0x000fe200000010ff */
[-C--:B------:R-:W-:Y:S01]  /*94f0*/  FMUL R56, R56, R155.reuse ;  /* 0x0000009b38387220 */ /* 0x080fe20000400000 */
[----:B------:R-:W-:Y:S01]  /*9500*/  F2FP.BF16.F32.PACK_AB R48, RZ, R48 ;  /* 0x00000030ff30723e */ /* 0x000fe200000010ff */
[----:B------:R-:W-:Y:S01]  /*9510*/  @P5 STG.E.U16 desc[UR36][R6.64+0xf0], R148 ;  /* 0x0000f09406005986 */ /* 0x000fe2000c101524 */
[----:B0-----:R-:W-:Y:S01]  /*9520*/  IADD3 R4, P5, R23, R6, RZ ;  /* 0x0000000617047210 */ /* 0x001fe20007fbe0ff */
[----:B------:R-:W-:Y:S01]  /*9530*/  FMUL R57, R57, R155 ;  /* 0x0000009b39397220 */ /* 0x000fe20000400000 */
[----:B------:R-:W-:Y:S01]  /*9540*/  F2FP.BF16.F32.PACK_AB R49, RZ, R49 ;  /* 0x00000031ff31723e */ /* 0x000fe200000010ff */
[----:B------:R0:W-:Y:S01]  /*9550*/  @P3 STG.E.U16 desc[UR36][R6.64+0xf2], R149 ;  /* 0x0000f29506003986 */ /* 0x0001e2000c101524 */
[C---:B------:R-:W-:Y:S01]  /*9560*/  ISETP.GT.AND P3, PT, R0.reuse, RZ, P1 ;  /* 0x000000ff0000720c */ /* 0x040fe20000f64270 */
[----:B------:R-:W-:Y:S01]  /*9570*/  IMAD.X R5, R21, 0x1, R7, P5 ;  /* 0x0000000115057824 */ /* 0x000fe200028e0607 */
[C---:B------:R-:W-:Y:S01]  /*9580*/  ISETP.GT.AND P5, PT, R0.reuse, RZ, P2 ;  /* 0x000000ff0000720c */ /* 0x040fe200017a4270 */
        /* <DEDUP_REMOVED lines=11> */
[-C--:B0-----:R-:W-:Y:S01]  /*9640*/  IADD3 R6, P3, R11, R4.reuse, RZ ;  /* 0x000000040b067210 */ /* 0x081fe20007f7e0ff */
[----:B------:R-:W-:Y:S01]  /*9650*/  FMUL R61, R61, R155 ;  /* 0x0000009b3d3d7220 */ /* 0x000fe20000400000 */
[----:B------:R-:W-:Y:S01]  /*9660*/  F2FP.BF16.F32.PACK_AB R53, RZ, R53 ;  /* 0x00000035ff35723e */ /* 0x000fe200000010ff */
[----:B------:R-:W-:Y:S01]  /*9670*/  @P4 STG.E.U16 desc[UR36][R4.64+0x2], R25 ;  /* 0x0000021904004986 */ /* 0x000fe2000c101524 */
[----:B------:R-:W-:Y:S01]  /*9680*/  IADD3 R10, P4, R11, R4, RZ ;  /* 0x000000040b0a7210 */ /* 0x000fe20007f9e0ff */
[C-C-:B------:R-:W-:Y:S01]  /*9690*/  IMAD.X R7, R9.reuse, 0x1, R5.reuse, P3 ;  /* 0x0000000109077824 */ /* 0x140fe200018e0605 */
[----:B------:R-:W-:Y:S01]  /*96a0*/  ISETP.GT.AND P3, PT, R0, 0x9, P2 ;  /* 0x000000090000780c */ /* 0x000fe20001764270 */
[-C--:B------:R-:W-:Y:S01]  /*96b0*/  FMUL R62, R62, R155.reuse ;  /* 0x0000009b3e3e7220 */ /* 0x080fe20000400000 */
[----:B------:R-:W-:Y:S01]  /*96c0*/  F2FP.BF16.F32.PACK_AB R54, RZ, R54 ;  /* 0x00000036ff36723e */ /* 0x000fe200000010ff */
[----:B------:R-:W-:Y:S01]  /*96d0*/  IMAD.X R11, R9, 0x1, R5, P4 ;  /* 0x00000001090b7824 */ /* 0x000fe200020e0605 */
[----:B------:R-:W-:Y:S01]  /*96e0*/  ISETP.GT.AND P4, PT, R0, 0x8, P1 ;  /* 0x000000080000780c */ /* 0x000fe20000f84270 */
[----:B------:R-:W-:Y:S01]  /*96f0*/  FMUL R63, R63, R155 ;  /* 0x0000009b3f3f7220 */ /* 0x000fe20000400000 */
[----:B------:R-:W-:Y:S01]  /*9700*/  F2FP.BF16.F32.PACK_AB R55, RZ, R55 ;  /* 0x00000037ff37723e */ /* 0x000fe200000010ff */
[-C--:B------:R-:W-:Y:S01]  /*9710*/  FMUL R64, R64, R155.reuse ;  /* 0x0000009b40407220 */ /* 0x080fe20000400000 */
        /* <DEDUP_REMOVED lines=8> */
[-C--:B------:R-:W-:Y:S01]  /*97a0*/  FMUL R67, R67, R155.reuse ;  /* 0x0000009b43437220 */ /* 0x080fe20000400000 */
[----:B------:R-:W-:Y:S01]  /*97b0*/  @P4 STG.E.U16 desc[UR36][R4.64+0x10], R28 ;  /* 0x0000101c04004986 */ /* 0x000fe2000c101524 */
[----:B------:R-:W-:Y:S01]  /*97c0*/  ISETP.GT.AND P4, PT, R0, 0x10, P1 ;  /* 0x000000100000780c */ /* 0x000fe20000f84270 */
[-C--:B------:R-:W-:Y:S01]  /*97d0*/  FMUL R68, R68, R155.reuse ;  /* 0x0000009b44447220 */ /* 0x080fe20000400000 */
[----:B------:R-:W-:Y:S01]  /*97e0*/  F2FP.BF16.F32.PACK_AB R58, RZ, R58 ;  /* 0x0000003aff3a723e */ /* 0x000fe200000010ff */
[-C--:B------:R-:W-:Y:S01]  /*97f0*/  FMUL R69, R69, R155.reuse ;  /* 0x0000009b45457220 */ /* 0x080fe20000400000 */
[----:B------:R-:W-:Y:S01]  /*9800*/  @P5 STG.E.U16 desc[UR36][R4.64+0x12], R29 ;  /* 0x0000121d04005986 */ /* 0x000fe2000c101524 */
[----:B------:R-:W-:Y:S01]  /*9810*/  ISETP.GT.AND P5, PT, R0, 0x11, P1 ;  /* 0x000000110000780c */ /* 0x000fe20000fa4270 */
[----:B------:R-:W-:Y:S01]  /*9820*/  FMUL R70, R70, R155 ;  /* 0x0000009b46467220 */ /* 0x000fe20000400000 */
[----:B------:R-:W-:Y:S01]  /*9830*/  F2FP.BF16.F32.PACK_AB R59, RZ, R59 ;  /* 0x0000003bff3b723e */ /* 0x000fe200000010ff */
[----:B------:R0:W-:Y:S01]  /*9840*/  @P0 STG.E.U16 desc[UR36][R6.64+0x10], R30 ;  /* 0x0000101e06000986 */ /* 0x0001e2000c101524 */
        /* <DEDUP_REMOVED lines=13> */
[--C-:B0-----:R-:W-:Y:S01]  /*9920*/  @P0 IMAD.MOV.U32 R7, RZ, RZ, R15.reuse ;  /* 0x000000ffff070224 */ /* 0x101fe200078e000f */
[----:B------:R-:W-:Y:S01]  /*9930*/  @P0 MOV R6, R14 ;  /* 0x0000000e00060202 */ /* 0x000fe20000000f00 */
[----:B------:R-:W-:Y:S01]  /*9940*/  FMUL R74, R74, R155 ;  /* 0x0000009b4a4a7220 */ /* 0x000fe20000400000 */
[----:B------:R-:W-:Y:S01]  /*9950*/  F2FP.BF16.F32.PACK_AB R63, RZ, R63 ;  /* 0x0000003fff3f723e */ /* 0x000fe200000010ff */
[-C--:B------:R-:W-:Y:S01]  /*9960*/  FMUL R75, R75, R155.reuse ;  /* 0x0000009b4b4b7220 */ /* 0x080fe20000400000 */
[----:B------:R-:W-:Y:S01]  /*9970*/  F2FP.BF16.F32.PACK_AB R64, RZ, R64 ;  /* 0x00000040ff40723e */ /* 0x000fe200000010ff */
[----:B------:R0:W-:Y:S01]  /*9980*/  @P0 STG.E.U16 desc[UR36][R6.64+0x20], R34 ;  /* 0x0000202206000986 */ /* 0x0001e2000c101524 */
        /* <DEDUP_REMOVED lines=11> */
[--C-:B0-----:R-:W-:Y:S01]  /*9a40*/  @P3 IMAD.MOV.U32 R6, RZ, RZ, R14.reuse ;  /* 0x000000ffff063224 */ /* 0x101fe200078e000e */
[----:B------:R-:W-:Y:S01]  /*9a50*/  F2FP.BF16.F32.PACK_AB R70, RZ, R70 ;  /* 0x00000046ff46723e */ /* 0x000fe200000010ff */
[--C-:B------:R-:W-:Y:S01]  /*9a60*/  @P3 IMAD.MOV.U32 R7, RZ, RZ, R15.reuse ;  /* 0x000000ffff073224 */ /* 0x100fe200078e000f */
[----:B------:R-:W-:Y:S01]  /*9a70*/  F2FP.BF16.F32.PACK_AB R71, RZ, R71 ;  /* 0x00000047ff47723e */ /* 0x000fe200000010ff */
[-C--:B------:R-:W-:Y:S01]  /*9a80*/  FMUL R81, R81, R155.reuse ;  /* 0x0000009b51517220 */ /* 0x080fe20000400000 */
[----:B------:R-:W-:Y:S01]  /*9a90*/  F2FP.BF16.F32.PACK_AB R72, RZ, R72 ;  /* 0x00000048ff48723e */ /* 0x000fe200000010ff */
[-C--:B------:R-:W-:Y:S01]  /*9aa0*/  FMUL R82, R82, R155.reuse ;  /* 0x0000009b52527220 */ /* 0x080fe20000400000 */
[----:B------:R0:W-:Y:S01]  /*9ab0*/  @P3 STG.E.U16 desc[UR36][R6.64+0x22], R35 ;  /* 0x0000222306003986 */ /* 0x0001e2000c101524 */
        /* <DEDUP_REMOVED lines=11> */
[----:B0-----:R-:W-:Y:S01]  /*9b70*/  @P0 IMAD.MOV.U32 R6, RZ, RZ, R14 ;  /* 0x000000ffff060224 */ /* 0x001fe200078e000e */
[----:B------:R-:W-:Y:S01]  /*9b80*/  F2FP.BF16.F32.PACK_AB R76, RZ, R76 ;  /* 0x0000004cff4c723e */ /* 0x000fe200000010ff */
[----:B------:R-:W-:Y:S01]  /*9b90*/  @P0 IMAD.MOV.U32 R7, RZ, RZ, R15 ;  /* 0x000000ffff070224 */ /* 0x000fe200078e000f */
[----:B------:R-:W-:Y:S01]  /*9ba0*/  F2FP.BF16.F32.PACK_AB R77, RZ, R77 ;  /* 0x0000004dff4d723e */ /* 0x000fe200000010ff */
[-C--:B------:R-:W-:Y:S01]  /*9bb0*/  FMUL R86, R86, R155.reuse ;  /* 0x0000009b56567220 */ /* 0x080fe20000400000 */
[----:B------:R-:W-:Y:S01]  /*9bc0*/  F2FP.BF16.F32.PACK_AB R78, RZ, R78 ;  /* 0x0000004eff4e723e */ /* 0x000fe200000010ff */
[----:B------:R-:W-:Y:S01]  /*9bd0*/  FMUL R87, R87, R155 ;  /* 0x0000009b57577220 */ /* 0x000fe20000400000 */
[----:B------:R0:W-:Y:S01]  /*9be0*/  @P0 STG.E.U16 desc[UR36][R6.64+0x30], R38 ;  /* 0x0000302606000986 */ /* 0x0001e2000c101524 */
[----:B------:R-:W-:-:S02]  /*9bf0*/  ISETP.GT.AND P0, PT, R0, 0x20, P2 ;  /* 0x000000200000780c */ /* 0x000fc40001704270 */
[----:B------:R-:W-:Y:S02]  /*9c00*/  F2FP.BF16.F32.PACK_AB R79, RZ, R79 ;  /* 0x0000004fff4f723e */ /* 0x000fe400000010ff */
[----:B------:R-:W-:Y:S02]  /*9c10*/  F2FP.BF16.F32.PACK_AB R80, RZ, R80 ;  /* 0x00000050ff50723e */ /* 0x000fe400000010ff */
[----:B------:R-:W-:Y:S02]  /*9c20*/  F2FP.BF16.F32.PACK_AB R81, RZ, R81 ;  /* 0x00000051ff51723e */ /* 0x000fe400000010ff */
[----:B------:R-:W-:Y:S02]  /*9c30*/  F2FP.BF16.F32.PACK_AB R82, RZ, R82 ;  /* 0x00000052ff52723e */ /* 0x000fe400000010ff */
[----:B------:R-:W-:Y:S01]  /*9c40*/  F2FP.BF16.F32.PACK_AB R83, RZ, R83 ;  /* 0x00000053ff53723e */ /* 0x000fe200000010ff */
[----:B0-----:R-:W-:Y:S01]  /*9c50*/  @P3 IMAD.MOV.U32 R6, RZ, RZ, R14 ;  /* 0x000000ffff063224 */ /* 0x001fe200078e000e */
[----:B------:R-:W-:Y:S01]  /*9c60*/  F2FP.BF16.F32.PACK_AB R84, RZ, R84 ;  /* 0x00000054ff54723e */ /* 0x000fe200000010ff */
[----:B------:R-:W-:Y:S01]  /*9c70*/  @P3 IMAD.MOV.U32 R7, RZ, RZ, R15 ;  /* 0x000000ffff073224 */ /* 0x000fe200078e000f */
[----:B------:R-:W-:-:S02]  /*9c80*/  F2FP.BF16.F32.PACK_AB R85, RZ, R85 ;  /* 0x00000055ff55723e */ /* 0x000fc400000010ff */
[----:B------:R-:W-:Y:S02]  /*9c90*/  F2FP.BF16.F32.PACK_AB R86, RZ, R86 ;  /* 0x00000056ff56723e */ /* 0x000fe400000010ff */
[----:B------:R0:W-:Y:S01]  /*9ca0*/  @P3 STG.E.U16 desc[UR36][R6.64+0x32], R39 ;  /* 0x0000322706003986 */ /* 0x0001e2000c101524 */
[C---:B------:R-:W-:Y:S02]  /*9cb0*/  ISETP.GT.AND P3, PT, R0.reuse, 0x21, P2 ;  /* 0x000000210000780c */ /* 0x040fe40001764270 */
[----:B------:R-:W-:Y:S01]  /*9cc0*/  F2FP.BF16.F32.PACK_AB R87, RZ, R87 ;  /* 0x00000057ff57723e */ /* 0x000fe200000010ff */
[----:B------:R-:W-:Y:S01]  /*9cd0*/  @P4 STG.E.U16 desc[UR36][R4.64+0x40], R40 ;  /* 0x0000402804004986 */ /* 0x000fe2000c101524 */
[----:B------:R-:W-:-:S03]  /*9ce0*/  ISETP.GT.AND P4, PT, R0, 0x28, P1 ;  /* 0x000000280000780c */ /* 0x000fc60000f84270 */
[----:B------:R-:W-:Y:S01]  /*9cf0*/  @P5 STG.E.U16 desc[UR36][R4.64+0x42], R41 ;  /* 0x0000422904005986 */ /* 0x000fe2000c101524 */
[----:B------:R-:W-:Y:S01]  /*9d00*/  ISETP.GT.AND P5, PT, R0, 0x29, P1 ;  /* 0x000000290000780c */ /* 0x000fe20000fa4270 */
[----:B0-----:R-:W-:Y:S02]  /*9d10*/  @P0 IMAD.MOV.U32 R6, RZ, RZ, R14 ;  /* 0x000000ffff060224 */ /* 0x001fe400078e000e */
[----:B------:R-:W-:-:S05]  /*9d20*/  @P0 IMAD.MOV.U32 R7, RZ, RZ, R15 ;  /* 0x000000ffff070224 */ /* 0x000fca00078e000f */
[----:B------:R0:W-:Y:S01]  /*9d30*/  @P0 STG.E.U16 desc[UR36][R6.64+0x40], R42 ;  /* 0x0000402a06000986 */ /* 0x0001e2000c101524 */
[----:B------:R-:W-:Y:S01]  /*9d40*/  ISETP.GT.AND P0, PT, R0, 0x28, P2 ;  /* 0x000000280000780c */ /* 0x000fe20001704270 */
[----:B0-----:R-:W-:Y:S02]  /*9d50*/  @P3 IMAD.MOV.U32 R6, RZ, RZ, R14 ;  /* 0x000000ffff063224 */ /* 0x001fe400078e000e */
[----:B------:R-:W-:-:S05]  /*9d60*/  @P3 IMAD.MOV.U32 R7, RZ, RZ, R15 ;  /* 0x000000ffff073224 */ /* 0x000fca00078e000f */
[----:B------:R0:W-:Y:S01]  /*9d70*/  @P3 STG.E.U16 desc[UR36][R6.64+0x42], R43 ;  /* 0x0000422b06003986 */ /* 0x0001e2000c101524 */
[----:B------:R-:W-:-:S03]  /*9d80*/  ISETP.GT.AND P3, PT, R0, 0x29, P2 ;  /* 0x000000290000780c */ /* 0x000fc60001764270 */
[----:B------:R-:W-:Y:S01]  /*9d90*/  @P4 STG.E.U16 desc[UR36][R4.64+0x50], R44 ;  /* 0x0000502c04004986 */ /* 0x000fe2000c101524 */
[----:B------:R-:W-:-:S03]  /*9da0*/  ISETP.GT.AND P4, PT, R0, 0x30, P1 ;  /* 0x000000300000780c */ /* 0x000fc60000f84270 */
[----:B------:R-:W-:Y:S01]  /*9db0*/  @P5 STG.E.U16 desc[UR36][R4.64+0x52], R45 ;  /* 0x0000522d04005986 */ /* 0x000fe2000c101524 */
[----:B------:R-:W-:Y:S02]  /*9dc0*/  ISETP.GT.AND P5, PT, R0, 0x31, P1 ;  /* 0x000000310000780c */ /* 0x000fe40000fa4270 */
[----:B0-----:R-:W-:Y:S01]  /*9dd0*/  @P0 MOV R6, R14 ;  /* 0x0000000e00060202 */ /* 0x001fe20000000f00 */
        /* <DEDUP_REMOVED lines=102> */
[C---:B------:R-:W-:Y:S02]  /*a440*/  ISETP.GT.AND P3, PT, R0.reuse, 0x78, P1 ;  /* 0x000000780000780c */ /* 0x040fe40000f64270 */
[C---:B------:R-:W-:Y:S01]  /*a450*/  ISETP.GT.AND P1, PT, R0.reuse, 0x79, P1 ;  /* 0x000000790000780c */ /* 0x040fe20000f24270 */
[----:B------:R-:W-:Y:S01]  /*a460*/  @P4 STG.E.U16 desc[UR36][R4.64+0xe0], R80 ;  /* 0x0000e05004004986 */ /* 0x000fe2000c101524 */
[----:B------:R-:W-:-:S03]  /*a470*/  ISETP.GT.AND P4, PT, R0, 0x71, P2 ;  /* 0x000000710000780c */ /* 0x000fc60001784270 */
[----:B------:R-:W-:Y:S01]  /*a480*/  @P5 STG.E.U16 desc[UR36][R4.64+0xe2], R81 ;  /* 0x0000e25104005986 */ /* 0x000fe2000c101524 */
[C---:B------:R-:W-:Y:S02]  /*a490*/  ISETP.GT.AND P5, PT, R0.reuse, 0x78, P2 ;  /* 0x000000780000780c */ /* 0x040fe400017a4270 */
[----:B------:R-:W-:Y:S01]  /*a4a0*/  ISETP.GT.AND P2, PT, R0, 0x79, P2 ;  /* 0x000000790000780c */ /* 0x000fe20001744270 */
[----:B0-----:R-:W-:Y:S01]  /*a4b0*/  @P0 IMAD.MOV.U32 R7, RZ, RZ, R15 ;  /* 0x000000ffff070224 */ /* 0x001fe200078e000f */
[----:B------:R-:W-:-:S05]  /*a4c0*/  @P0 MOV R6, R14 ;  /* 0x0000000e00060202 */ /* 0x000fca0000000f00 */
[----:B------:R0:W-:Y:S02]  /*a4d0*/  @P0 STG.E.U16 desc[UR36][R6.64+0xe0], R82 ;  /* 0x0000e05206000986 */ /* 0x0001e4000c101524 */
[----:B0-----:R-:W-:Y:S02]  /*a4e0*/  @P4 IMAD.MOV.U32 R6, RZ, RZ, R14 ;  /* 0x000000ffff064224 */ /* 0x001fe400078e000e */
[----:B------:R-:W-:-:S05]  /*a4f0*/  @P4 IMAD.MOV.U32 R7, RZ, RZ, R15 ;  /* 0x000000ffff074224 */ /* 0x000fca00078e000f */
[----:B------:R-:W-:Y:S04]  /*a500*/  @P4 STG.E.U16 desc[UR36][R6.64+0xe2], R83 ;  /* 0x0000e25306004986 */ /* 0x000fe8000c101524 */
[----:B------:R-:W-:Y:S04]  /*a510*/  @P3 STG.E.U16 desc[UR36][R4.64+0xf0], R84 ;  /* 0x0000f05404003986 */ /* 0x000fe8000c101524 */
[----:B------:R0:W-:Y:S02]  /*a520*/  @P1 STG.E.U16 desc[UR36][R4.64+0xf2], R85 ;  /* 0x0000f25504001986 */ /* 0x0001e4000c101524 */
[----:B0-----:R-:W-:-:S02]  /*a530*/  @P5 IMAD.MOV.U32 R4, RZ, RZ, R14 ;  /* 0x000000ffff045224 */ /* 0x001fc400078e000e */
[----:B------:R-:W-:-:S05]  /*a540*/  @P5 IMAD.MOV.U32 R5, RZ, RZ, R15 ;  /* 0x000000ffff055224 */ /* 0x000fca00078e000f */
[----:B------:R0:W-:Y:S04]  /*a550*/  @P5 STG.E.U16 desc[UR36][R4.64+0xf0], R86 ;  /* 0x0000f05604005986 */ /* 0x0001e8000c101524 */
[----:B------:R0:W-:Y:S02]  /*a560*/  @P2 STG.E.U16 desc[UR36][R14.64+0xf2], R87 ;  /* 0x0000f2570e002986 */ /* 0x0001e4000c101524 */
.L_x_284:
[----:B------:R-:W-:Y:S05]  /*a570*/  BSYNC B0 ;  /* 0x0000000000007941 */ /* 0x000fea0003800000 */
.L_x_32:
[----:B------:R-:W-:Y:S01]  /*a580*/  ULDC UR4, c[0x0][0xc] ;  /* 0x0000030000047ab9 */ /* 0x000fe20000000800 */
[----:B------:R-:W-:Y:S01]  /*a590*/  ULDC UR5, c[0x0][0x10] ;  /* 0x0000040000057ab9 */ /* 0x000fe20000000800 */
[----:B0-----:R-:W0:Y:S01]  /*a5a0*/  LDC R3, c[0x0][0x14] ;  /* 0x00000500ff037b82 */ /* 0x001e220000000800 */
[----:B------:R-:W-:Y:S01]  /*a5b0*/  UIMAD.WIDE.U32 UR4, UR4, UR5, URZ ;  /* 0x00000005040472a5 */ /* 0x000fe2000f8e003f */
[----:B------:R-:W-:Y:S01]  /*a5c0*/  PRMT R0, RZ, 0x7610, R0 ;  /* 0x00007610ff007816 */ /* 0x000fe20000000000 */
[----:B-----5:R-:W-:Y:S02]  /*a5d0*/  IMAD.MOV.U32 R154, RZ, RZ, -0x1 ;  /* 0xffffffffff9a7424 */ /* 0x020fe400078e00ff */
[----:B------:R-:W-:Y:S02]  /*a5e0*/  IMAD.MOV.U32 R23, RZ, RZ, -0x1 ;  /* 0xffffffffff177424 */ /* 0x000fe400078e00ff */
[----:B0-----:R-:W-:-:S04]  /*a5f0*/  IMAD.WIDE.U32 R16, R3, UR4, R16 ;  /* 0x0000000403107c25 */ /* 0x001fc8000f8e0010 */
[----:B------:R-:W-:Y:S01]  /*a600*/  IMAD R3, R3, UR5, RZ ;  /* 0x0000000503037c24 */ /* 0x000fe2000f8e02ff */
[----:B------:R-:W-:Y:S02]  /*a610*/  ULDC.64 UR4, c[0x0][0x650] ;  /* 0x0001940000047ab9 */ /* 0x000fe40000000a00 */
[----:B------:R-:W-:Y:S01]  /*a620*/  ISETP.GE.U32.AND P0, PT, R16, UR4, PT ;  /* 0x0000000410007c0c */ /* 0x000fe2000bf06070 */
[----:B------:R-:W-:-:S05]  /*a630*/  IMAD.IADD R17, R17, 0x1, R3 ;  /* 0x0000000111117824 */ /* 0x000fca00078e0203 */
[----:B------:R-:W-:-:S13]  /*a640*/  ISETP.GE.U32.AND.EX P0, PT, R17, UR5, PT, P0 ;  /* 0x0000000511007c0c */ /* 0x000fda000bf06100 */
[----:B------:R-:W-:Y:S05]  /*a650*/  @P0 BRA `(.L_x_285) ;  /* 0x0000000400640947 */ /* 0x000fea0003800000 */
[----:B------:R-:W0:Y:S01]  /*a660*/  S2R R12, SR_CTAID.X ;  /* 0x00000000000c7919 */ /* 0x000e220000002500 */
[----:B-12---:R-:W1:Y:S01]  /*a670*/  LDC.64 R10, c[0x0][0x628] ;  /* 0x00018a00ff0a7b82 */ /* 0x006e620000000a00 */
[----:B------:R-:W-:Y:S01]  /*a680*/  ULDC UR4, c[0x0][0x150] ;  /* 0x0000540000047ab9 */ /* 0x000fe20000000800 */
[----:B------:R-:W-:Y:S01]  /*a690*/  IMAD.MOV.U32 R8, RZ, RZ, R16 ;  /* 0x000000ffff087224 */ /* 0x000fe200078e0010 */
[----:B------:R-:W2:Y:S01]  /*a6a0*/  S2R R24, SR_CTAID.Y ;  /* 0x0000000000187919 */ /* 0x000ea20000002600 */
[----:B------:R-:W-:-:S04]  /*a6b0*/  IMAD.MOV.U32 R9, RZ, RZ, R17 ;  /* 0x000000ffff097224 */ /* 0x000fc800078e0011 */
[----:B------:R-:W2:Y:S08]  /*a6c0*/  LDC R21, c[0x0][0x144] ;  /* 0x00005100ff157b82 */ /* 0x000eb00000000800 */
[----:B------:R-:W2:Y:S08]  /*a6d0*/  LDC R0, c[0x0][0x630] ;  /* 0x00018c00ff007b82 */ /* 0x000eb00000000800 */
[----:B------:R-:W2:Y:S01]  /*a6e0*/  LDC.64 R14, c[0x0][0x620] ;  /* 0x00018800ff0e7b82 */ /* 0x000ea20000000a00 */
[----:B-1----:R-:W-:-:S04]  /*a6f0*/  ISETP.NE.U32.AND P0, PT, R10, RZ, PT ;  /* 0x000000ff0a00720c */ /* 0x002fc80003f05070 */
[----:B------:R-:W-:Y:S02]  /*a700*/  ISETP.NE.AND.EX P0, PT, R11, RZ, PT, P0 ;  /* 0x000000ff0b00720c */ /* 0x000fe40003f05300 */
[----:B0-----:R-:W-:-:S05]  /*a710*/  I2FP.F32.U32 R3, R12 ;  /* 0x0000000c00037245 */ /* 0x001fca0000201000 */
[----:B------:R-:W-:-:S04]  /*a720*/  FMUL R3, R3, UR4 ;  /* 0x0000000403037c20 */ /* 0x000fc80008400000 */
[----:B------:R0:W1:Y:S02]  /*a730*/  F2I.U32.TRUNC.NTZ R20, R3 ;  /* 0x0000000300147305 */ /* 0x000064000020f000 */
[----:B------:R-:W-:Y:S05]  /*a740*/  @!P0 BRA `(.L_x_286) ;  /* 0x0000000000288947 */ /* 0x000fea0003800000 */
[----:B0-----:R-:W0:Y:S02]  /*a750*/  LDC R3, c[0x0][0x634] ;  /* 0x00018d00ff037b82 */ /* 0x001e240000000800 */
        /* <DEDUP_REMOVED lines=9> */
.L_x_286:
[----:B------:R-:W5:Y:S01]  /*a7f0*/  LDC.64 R30, c[0x0][0x640] ;  /* 0x00019000ff1e7b82 */ /* 0x000f620000000a00 */
[-CC-:B--2---:R-:W-:Y:S01]  /*a800*/  SHF.R.U64 R23, R8, R0.reuse, R9.reuse ;  /* 0x0000000008177219 */ /* 0x184fe20000001209 */
[----:B-1----:R-:W-:Y:S01]  /*a810*/  IMAD.MOV R20, RZ, RZ, -R20 ;  /* 0x000000ffff147224 */ /* 0x002fe200078e0a14 */
[----:B------:R-:W-:Y:S01]  /*a820*/  SHF.R.U32.HI R0, RZ, R0, R9 ;  /* 0x00000000ff007219 */ /* 0x000fe20000011609 */
[----:B------:R-:W-:Y:S01]  /*a830*/  ULDC UR4, c[0x0][0x154] ;  /* 0x0000550000047ab9 */ /* 0x000fe20000000800 */
[----:B0-----:R-:W-:Y:S01]  /*a840*/  IADD3 R3, P0, RZ, -R23, RZ ;  /* 0x80000017ff037210 */ /* 0x001fe20007f1e0ff */
[----:B------:R-:W-:Y:S02]  /*a850*/  IMAD R26, R21, R20, R12 ;  /* 0x00000014151a7224 */ /* 0x000fe400078e020c */
[----:B------:R-:W0:Y:S01]  /*a860*/  LDC R6, c[0x0][0x618] ;  /* 0x00018600ff067b82 */ /* 0x000e220000000800 */
[----:B------:R-:W-:Y:S02]  /*a870*/  IMAD.MOV.U32 R7, RZ, RZ, 0x1 ;  /* 0x00000001ff077424 */ /* 0x000fe400078e00ff */
[----:B------:R-:W-:-:S04]  /*a880*/  IMAD.X R5, RZ, RZ, ~R0, P0 ;  /* 0x000000ffff057224 */ /* 0x000fc800000e0e00 */
[-C--:B------:R-:W-:Y:S01]  /*a890*/  IMAD R0, R5, R14.reuse, RZ ;  /* 0x0000000e05007224 */ /* 0x080fe200078e02ff */
[----:B------:R-:W1:Y:S01]  /*a8a0*/  LDC R8, c[0x0][0x608] ;  /* 0x00018200ff087b82 */ /* 0x000e620000000800 */
[----:B------:R-:W-:-:S04]  /*a8b0*/  IMAD.WIDE.U32 R4, R3, R14, R16 ;  /* 0x0000000e03047225 */ /* 0x000fc800078e0010 */
[----:B------:R-:W-:Y:S01]  /*a8c0*/  IMAD R3, R3, R15, R0 ;  /* 0x0000000f03037224 */ /* 0x000fe200078e0200 */
[----:B------:R-:W-:Y:S02]  /*a8d0*/  I2FP.F32.U32 R0, R24 ;  /* 0x0000001800007245 */ /* 0x000fe40000201000 */
[----:B------:R-:W2:Y:S01]  /*a8e0*/  LDC R28, c[0x0][0x658] ;  /* 0x00019600ff1c7b82 */ /* 0x000ea20000000800 */
[----:B------:R-:W-:Y:S01]  /*a8f0*/  IMAD.IADD R3, R5, 0x1, R3 ;  /* 0x0000000105037824 */ /* 0x000fe200078e0203 */
[----:B-----5:R-:W-:Y:S01]  /*a900*/  ISETP.NE.U32.AND P0, PT, R30, RZ, PT ;  /* 0x000000ff1e00720c */ /* 0x020fe20003f05070 */
[----:B------:R-:W-:Y:S01]  /*a910*/  FMUL R0, R0, UR4 ;  /* 0x0000000400007c20 */ /* 0x000fe20008400000 */
[----:B------:R-:W-:Y:S02]  /*a920*/  IMAD.MOV.U32 R5, RZ, RZ, -0x1 ;  /* 0xffffffffff057424 */ /* 0x000fe400078e00ff */
[----:B------:R-:W-:Y:S01]  /*a930*/  ISETP.NE.AND.EX P0, PT, R31, RZ, PT, P0 ;  /* 0x000000ff1f00720c */ /* 0x000fe20003f05300 */
[----:B------:R1:W2:Y:S01]  /*a940*/  F2I.U32.TRUNC.NTZ R13, R0 ;  /* 0x00000000000d7305 */ /* 0x0002a2000020f000 */
[----:B------:R-:W3:Y:S01]  /*a950*/  LDC R15, c[0x0][0x148] ;  /* 0x00005200ff0f7b82 */ /* 0x000ee20000000800 */
[----:B0-----:R-:W-:-:S02]  /*a960*/  SHF.R.U64 R12, R4, R6, R3 ;  /* 0x00000006040c7219 */ /* 0x001fc40000001203 */
[----:B------:R-:W-:-:S05]  /*a970*/  SHF.R.U32.HI R3, RZ, R6, R3 ;  /* 0x00000006ff037219 */ /* 0x000fca0000011603 */
[----:B------:R-:W0:Y:S01]  /*a980*/  LDC R20, c[0x0][0x600] ;  /* 0x00018000ff147b82 */ /* 0x000e220000000800 */
[-CC-:B-1----:R-:W-:Y:S02]  /*a990*/  SHF.R.U64 R10, R12, R8.reuse, R3.reuse ;  /* 0x000000080c0a7219 */ /* 0x182fe40000001203 */
[----:B------:R-:W-:-:S05]  /*a9a0*/  SHF.R.U32.HI R3, RZ, R8, R3 ;  /* 0x00000008ff037219 */ /* 0x000fca0000011603 */
[----:B------:R-:W1:Y:S01]  /*a9b0*/  LDC R21, c[0x0][0x648] ;  /* 0x00019200ff157b82 */ /* 0x000e620000000800 */
[-C--:B--2---:R-:W-:Y:S02]  /*a9c0*/  SHF.L.U32 R4, R5, R28.reuse, RZ ;  /* 0x0000001c05047219 */ /* 0x084fe400000006ff */
[-CC-:B------:R-:W-:Y:S02]  /*a9d0*/  SHF.R.U64 R14, R10, R28.reuse, R3.reuse ;  /* 0x0000001c0a0e7219 */ /* 0x180fe40000001203 */
[----:B------:R-:W-:Y:S02]  /*a9e0*/  SHF.R.U32.HI R5, RZ, R28, R3 ;  /* 0x0000001cff057219 */ /* 0x000fe40000011603 */
[----:B------:R-:W-:Y:S01]  /*a9f0*/  LOP3.LUT R153, RZ, R4, RZ, 0x33, !PT ;  /* 0x00000004ff997212 */ /* 0x000fe200078e33ff */
[----:B------:R-:W2:Y:S01]  /*aa00*/  LDC R25, c[0x0][0x638] ;  /* 0x00018e00ff197b82 */ /* 0x000ea20000000800 */
[----:B------:R-:W-:Y:S01]  /*aa10*/  SHF.L.U32 R28, R7, R28, RZ ;  /* 0x0000001c071c7219 */ /* 0x000fe200000006ff */
[----:B------:R-:W-:-:S06]  /*aa20*/  IMAD.MOV.U32 R4, RZ, RZ, R14 ;  /* 0x000000ffff047224 */ /* 0x000fcc00078e000e */
[----:B------:R-:W0:Y:S01]  /*aa30*/  LDC R27, c[0x0][0x610] ;  /* 0x00018400ff1b7b82 */ /* 0x000e220000000800 */
[----:B------:R-:W-:Y:S05]  /*aa40*/  @!P0 BRA `(.L_x_287) ;  /* 0x0000000000288947 */ /* 0x000fea0003800000 */
[----:B------:R-:W5:Y:S02]  /*aa50*/  LDC R3, c[0x0][0x64c] ;  /* 0x00019300ff037b82 */ /* 0x000f640000000800 */
[----:B-----5:R-:W-:-:S05]  /*aa60*/  IADD3 R3, P0, R14, R3, RZ ;  /* 0x000000030e037210 */ /* 0x020fca0007f1e0ff */
        /* <DEDUP_REMOVED lines=8> */
.L_x_287:
[----:B------:R-:W-:Y:S01]  /*aaf0*/  ISETP.NE.AND P0, PT, R2, 0x1, PT ;  /* 0x000000010200780c */ /* 0x000fe20003f05270 */
[----:B------:R-:W-:Y:S01]  /*ab00*/  IMAD.MOV R13, RZ, RZ, -R13 ;  /* 0x000000ffff0d7224 */ /* 0x000fe200078e0a0d */
[----:B-1----:R-:W-:Y:S02]  /*ab10*/  SHF.R.U64 R0, R4, R21, R5 ;  /* 0x0000001504007219 */ /* 0x002fe40000001205 */
[----:B------:R-:W-:Y:S02]  /*ab20*/  LOP3.LUT R153, R10, R153, RZ, 0xc0, !PT ;  /* 0x000000990a997212 */ /* 0x000fe400078ec0ff */
[----:B0-----:R-:W-:Y:S01]  /*ab30*/  IADD3 R5, R20, -0x1, RZ ;  /* 0xffffffff14057810 */ /* 0x001fe20007ffe0ff */
[----:B------:R-:W-:Y:S02]  /*ab40*/  IMAD.MOV R3, RZ, RZ, -R0 ;  /* 0x000000ffff037224 */ /* 0x000fe400078e0a00 */
[----:B------:R-:W-:Y:S01]  /*ab50*/  IMAD R153, R28, R0, R153 ;  /* 0x000000001c997224 */ /* 0x000fe200078e0299 */
[----:B------:R-:W-:Y:S01]  /*ab60*/  LOP3.LUT R5, R12, R5, RZ, 0xc0, !PT ;  /* 0x000000050c057212 */ /* 0x000fe200078ec0ff */
[----:B--2---:R-:W-:-:S02]  /*ab70*/  IMAD R0, R3, R25, R14 ;  /* 0x0000001903007224 */ /* 0x004fc400078e020e */
[----:B---3--:R-:W-:Y:S02]  /*ab80*/  @P0 IMAD R26, R15, R13, R24 ;  /* 0x0000000d0f1a0224 */ /* 0x008fe400078e0218 */
[----:B------:R-:W-:Y:S02]  /*ab90*/  IMAD R4, R0, R20, R5 ;  /* 0x0000001400047224 */ /* 0x000fe400078e0205 */
[----:B------:R-:W-:Y:S02]  /*aba0*/  IMAD R153, R153, R27, R26 ;  /* 0x0000001b99997224 */ /* 0x000fe400078e021a */
[----:B------:R-:W-:-:S03]  /*abb0*/  IMAD.MOV.U32 R3, RZ, RZ, 0x1 ;  /* 0x00000001ff037424 */ /* 0x000fc600078e00ff */
[----:B------:R-:W-:Y:S02]  /*abc0*/  SEL R154, R4, R153, !P0 ;  /* 0x00000099049a7207 */ /* 0x000fe40004000000 */
[----:B------:R-:W-:Y:S02]  /*abd0*/  PRMT R0, R3, 0x7610, R0 ;  /* 0x0000761003007816 */ /* 0x000fe40000000000 */
[----:B------:R-:W-:-:S07]  /*abe0*/  SEL R153, R153, R4, !P0 ;  /* 0x0000000499997207 */ /* 0x000fce0004000000 */
.L_x_285:
[----:B------:R-:W-:-:S13]  /*abf0*/  LOP3.LUT P0, RZ, R0, 0xff, RZ, 0xc0, !PT ;  /* 0x000000ff00ff7812 */ /* 0x000fda000780c0ff */
[----:B------:R-:W-:Y:S05]  /*ac00*/  @P0 BRA `(.L_x_288) ;  /* 0xffffff64007c0947 */ /* 0x000fea000383ffff */
[----:B------:R-:W-:Y:S05]  /*ac10*/  EXIT ;  /* 0x000000000000794d */ /* 0x000fea0003800000 */
.L_x_7:
[----:B0-----:R-:W-:Y:S01]  /*ac20*/  ULDC.64 UR4, c[0x0][0x650] ;  /* 0x0001940000047ab9 */ /* 0x001fe20000000a00 */
        /* <DEDUP_REMOVED lines=25> */
.L_x_290:
[----:B------:R-:W0:Y:S01]  /*adc0*/  LDC.64 R28, c[0x0][0x640] ;  /* 0x00019000ff1c7b82 */ /* 0x000e220000000a00 */
[-CC-:B------:R-:W-:Y:S01]  /*add0*/  SHF.R.U64 R22, R12, R6.reuse, R13.reuse ;  /* 0x000000060c167219 */ /* 0x180fe2000000120d */
[----:B------:R-:W-:Y:S01]  /*ade0*/  IMAD.MOV.U32 R30, RZ, RZ, 0x1 ;  /* 0x00000001ff1e7424 */ /* 0x000fe200078e00ff */
[----:B------:R-:W-:Y:S02]  /*adf0*/  SHF.R.U32.HI R6, RZ, R6, R13 ;  /* 0x00000006ff067219 */ /* 0x000fe4000001160d */
        /* <DEDUP_REMOVED lines=8> */
[----:B0-----:R-:W-:Y:S02]  /*ae80*/  ISETP.NE.U32.AND P0, PT, R28, RZ, PT ;  /* 0x000000ff1c00720c */ /* 0x001fe40003f05070 */
[----:B------:R-:W-:Y:S02]  /*ae90*/  IADD3 R9, R9, R11, RZ ;  /* 0x0000000b09097210 */ /* 0x000fe40007ffe0ff */
[----:B------:R-:W-:-:S03]  /*aea0*/  ISETP.NE.AND.EX P0, PT, R29, RZ, PT, P0 ;  /* 0x000000ff1d00720c */ /* 0x000fc60003f05300 */
[----:B------:R-:W0:Y:S01]  /*aeb0*/  LDC R20, c[0x0][0x600] ;  /* 0x00018000ff147b82 */ /* 0x000e220000000800 */
[-CC-:B-1----:R-:W-:Y:S01]  /*aec0*/  SHF.R.U64 R14, R8, R10.reuse, R9.reuse ;  /* 0x0000000a080e7219 */ /* 0x182fe20000001209 */
[----:B------:R-:W-:Y:S01]  /*aed0*/  IMAD.MOV.U32 R8, RZ, RZ, -0x1 ;  /* 0xffffffffff087424 */ /* 0x000fe200078e00ff */
[----:B------:R-:W-:-:S05]  /*aee0*/  SHF.R.U32.HI R9, RZ, R10, R9 ;  /* 0x0000000aff097219 */ /* 0x000fca0000011609 */
[----:B------:R-:W1:Y:S01]  /*aef0*/  LDC R26, c[0x0][0x648] ;  /* 0x00019200ff1a7b82 */ /* 0x000e620000000800 */
[-CC-:B--2---:R-:W-:Y:S02]  /*af00*/  SHF.R.U64 R21, R14, R12.reuse, R9.reuse ;  /* 0x0000000c0e157219 */ /* 0x184fe40000001209 */
[----:B------:R-:W-:-:S05]  /*af10*/  SHF.R.U32.HI R6, RZ, R12, R9 ;  /* 0x0000000cff067219 */ /* 0x000fca0000011609 */
[----:B------:R-:W2:Y:S01]  /*af20*/  LDC R27, c[0x0][0x638] ;  /* 0x00018e00ff1b7b82 */ /* 0x000ea20000000800 */
[-C--:B---3--:R-:W-:Y:S02]  /*af30*/  SHF.L.U32 R8, R8, R25.reuse, RZ ;  /* 0x0000001908087219 */ /* 0x088fe400000006ff */
[-CC-:B------:R-:W-:Y:S02]  /*af40*/  SHF.R.U64 R23, R21, R25.reuse, R6.reuse ;  /* 0x0000001915177219 */ /* 0x180fe40000001206 */
[----:B------:R-:W-:Y:S02]  /*af50*/  LOP3.LUT R32, RZ, R8, RZ, 0x33, !PT ;  /* 0x00000008ff207212 */ /* 0x000fe400078e33ff */
[----:B------:R-:W-:Y:S01]  /*af60*/  SHF.R.U32.HI R9, RZ, R25, R6 ;  /* 0x00000019ff097219 */ /* 0x000fe20000011606 */
[----:B------:R-:W3:Y:S01]  /*af70*/  LDC R31, c[0x0][0x610] ;  /* 0x00018400ff1f7b82 */ /* 0x000ee20000000800 */
[----:B------:R-:W-:Y:S01]  /*af80*/  IMAD.MOV.U32 R8, RZ, RZ, R23 ;  /* 0x000000ffff087224 */ /* 0x000fe200078e0017 */
[----:B------:R-:W-:Y:S06]  /*af90*/  @!P0 BRA `(.L_x_291) ;  /* 0x0000000000288947 */ /* 0x000fec0003800000 */
        /* <DEDUP_REMOVED lines=10> */
.L_x_291:
[----:B------:R-:W-:Y:S02]  /*b040*/  ISETP.NE.AND P0, PT, R2, 0x1, PT ;  /* 0x000000010200780c */ /* 0x000fe40003f05270 */
[----:B-1----:R-:W-:Y:S01]  /*b050*/  SHF.R.U64 R6, R8, R26, R9 ;  /* 0x0000001a08067219 */ /* 0x002fe20000001209 */
[----:B0-----:R-:W-:Y:S01]  /*b060*/  VIADD R9, R20, 0xffffffff ;  /* 0xffffffff14097836 */ /* 0x001fe20000000000 */
[----:B------:R-:W-:Y:S02]  /*b070*/  SHF.L.U32 R30, R30, R25, RZ ;  /* 0x000000191e1e7219 */ /* 0x000fe400000006ff */
[----:B------:R-:W-:Y:S01]  /*b080*/  LOP3.LUT R5, R21, R32, RZ, 0xc0, !PT ;  /* 0x0000002015057212 */ /* 0x000fe200078ec0ff */
[----:B------:R-:W-:-:S04]  /*b090*/  IMAD.MOV R8, RZ, RZ, -R6 ;  /* 0x000000ffff087224 */ /* 0x000fc800078e0a06 */
[----:B------:R-:W-:Y:S01]  /*b0a0*/  IMAD R6, R30, R6, R5 ;  /* 0x000000061e067224 */ /* 0x000fe200078e0205 */
[----:B------:R-:W-:Y:S01]  /*b0b0*/  LOP3.LUT R5, R14, R9, RZ, 0xc0, !PT ;  /* 0x000000090e057212 */ /* 0x000fe200078ec0ff */
[----:B------:R-:W-:Y:S02]  /*b0c0*/  @P0 IMAD R3, R7, R24, R4 ;  /* 0x0000001807030224 */ /* 0x000fe400078e0204 */
[----:B--2---:R-:W-:Y:S02]  /*b0d0*/  IMAD R4, R8, R27, R23 ;  /* 0x0000001b08047224 */ /* 0x004fe400078e0217 */
[----:B---3--:R-:W-:Y:S02]  /*b0e0*/  IMAD R3, R6, R31, R3 ;  /* 0x0000001f06037224 */ /* 0x008fe400078e0203 */
[----:B------:R-:W-:Y:S02]  /*b0f0*/  IMAD R4, R4, R20, R5 ;  /* 0x0000001404047224 */ /* 0x000fe400078e0205 */
[----:B------:R-:W-:-:S02]  /*b100*/  IMAD.MOV.U32 R8, RZ, RZ, 0x1 ;  /* 0x00000001ff087424 */ /* 0x000fc400078e00ff */
[----:B------:R-:W-:Y:S01]  /*b110*/  IMAD.MOV.U32 R6, RZ, RZ, R22 ;  /* 0x000000ffff067224 */ /* 0x000fe200078e0016 */
[----:B------:R-:W-:Y:S02]  /*b120*/  SEL R21, R4, R3, !P0 ;  /* 0x0000000304157207 */ /* 0x000fe40004000000 */
[----:B------:R-:W-:-:S07]  /*b130*/  SEL R20, R3, R4, !P0 ;  /* 0x0000000403147207 */ /* 0x000fce0004000000 */
.L_x_289:
[----:B------:R-:W-:-:S08]  /*b140*/  NOP ;  /* 0x0000000000007918 */ /* 0x000fd00000000000 */
[----:B------:R-:W0:-:S00]  /*b150*/  USETMAXREG.DEALLOC.CTAPOOL 0x28 ;  /* 0x00000028000079c8 */ /* 0x000e0000080e0500 */
[----:B0-----:R-:W-:-:S13]  /*b160*/  ISETP.NE.AND P0, PT, R0, RZ, PT ;  /* 0x000000ff0000720c */ /* 0x001fda0003f05270 */
[----:B------:R-:W-:Y:S05]  /*b170*/  @P0 EXIT ;  /* 0x000000000000094d */ /* 0x000fea0003800000 */
[----:B------:R-:W-:Y:S01]  /*b180*/  LOP3.LUT P0, RZ, R8, 0xff, RZ, 0xc0, !PT ;  /* 0x000000ff08ff7812 */ /* 0x000fe2000780c0ff */
[----:B------:R-:W-:Y:S01]  /*b190*/  IMAD.MOV.U32 R3, RZ, RZ, RZ ;  /* 0x000000ffff037224 */ /* 0x000fe200078e00ff */
[----:B------:R-:W-:-:S11]  /*b1a0*/  MOV R0, 0x1 ;  /* 0x0000000100007802 */ /* 0x000fd60000000f00 */
[----:B------:R-:W-:Y:S05]  /*b1b0*/  @!P0 BRA `(.L_x_292) ;  /* 0x0000000c00488947 */ /* 0x000fea0003800000 */
[----:B------:R-:W0:Y:S01]  /*b1c0*/  LDC R0, c[0x0][0x28c] ;  /* 0x0000a300ff007b82 */ /* 0x000e220000000800 */
[----:B------:R-:W1:Y:S01]  /*b1d0*/  S2R R11, SR_CgaCtaId ;  /* 0x00000000000b7919 */ /* 0x000e620000008800 */
[----:B------:R-:W-:Y:S01]  /*b1e0*/  ULDC UR5, c[0x0][0x600] ;  /* 0x0001800000057ab9 */ /* 0x000fe20000000800 */
[----:B------:R-:W-:Y:S01]  /*b1f0*/  ULDC UR4, c[0x0][0xc] ;  /* 0x0000030000047ab9 */ /* 0x000fe20000000800 */
[----:B------:R-:W-:Y:S01]  /*b200*/  UIADD3 UR16, UR5, -0x1, URZ ;  /* 0xffffffff05107890 */ /* 0x000fe2000fffe03f */
[----:B------:R-:W-:Y:S01]  /*b210*/  BSSY B0, `(.L_x_292) ;  /* 0x00000cc000007945 */ /* 0x000fe20003800000 */
[----:B------:R-:W-:Y:S01]  /*b220*/  ULDC UR6, c[0x0][0x658] ;  /* 0x0001960000067ab9 */ /* 0x000fe20000000800 */
[----:B------:R-:W-:Y:S01]  /*b230*/  ULDC UR5, c[0x0][0x10] ;  /* 0x0000040000057ab9 */ /* 0x000fe20000000800 */
[----:B------:R-:W-:Y:S01]  /*b240*/  UMOV UR7, 0xffffffff ;  /* 0xffffffff00077882 */ /* 0x000fe20000000000 */
[----:B------:R-:W-:Y:S01]  /*b250*/  UMOV UR8, 0x1 ;  /* 0x0000000100087882 */ /* 0x000fe20000000000 */
[----:B------:R-:W-:Y:S01]  /*b260*/  UIMAD.WIDE.U32 UR4, UR4, UR5, URZ ;  /* 0x00000005040472a5 */ /* 0x000fe2000f8e003f */
[----:B------:R-:W-:Y:S01]  /*b270*/  IMAD.MOV.U32 R9, RZ, RZ, 0x1 ;  /* 0x00000001ff097424 */ /* 0x000fe200078e00ff */
[----:B------:R-:W-:Y:S01]  /*b280*/  USHF.L.U32 UR7, UR7, UR6, URZ ;  /* 0x0000000607077299 */ /* 0x000fe2000800063f */
[----:B------:R-:W-:Y:S01]  /*b290*/  LOP3.LUT R13, R19, 0x2, RZ, 0xfc, !PT ;  /* 0x00000002130d7812 */ /* 0x000fe200078efcff */
[----:B------:R-:W-:-:S02]  /*b2a0*/  USHF.L.U32 UR18, UR8, UR6, URZ ;  /* 0x0000000608127299 */ /* 0x000fc4000800063f */
[----:B------:R-:W-:Y:S01]  /*b2b0*/  ULOP3.LUT UR17, URZ, UR7, URZ, 0x33, !UPT ;  /* 0x000000073f117292 */ /* 0x000fe2000f8e333f */
[----:B------:R-:W-:Y:S01]  /*b2c0*/  ULDC UR6, c[0x0][0x14] ;  /* 0x0000050000067ab9 */ /* 0x000fe20000000800 */
[----:B------:R-:W-:Y:S01]  /*b2d0*/  ULDC.64 UR22, c[0x0][0x198] ;  /* 0x0000660000167ab9 */ /* 0x000fe20000000a00 */
[----:B------:R-:W-:Y:S02]  /*b2e0*/  UIMAD.WIDE.U32 UR20, UR4, UR6, URZ ;  /* 0x00000006041472a5 */ /* 0x000fe4000f8e003f */
[----:B------:R-:W-:Y:S01]  /*b2f0*/  UIMAD UR13, UR5, UR6, URZ ;  /* 0x00000006050d72a4 */ /* 0x000fe2000f8e023f */
[----:B0-----:R-:W-:-:S03]  /*b300*/  VIADD R0, R0, 0x1f ;  /* 0x0000001f00007836 */ /* 0x001fc60000000000 */
[----:B------:R-:W-:Y:S02]  /*b310*/  UIADD3 UR13, UR21, UR13, URZ ;  /* 0x0000000d150d7290 */ /* 0x000fe4000fffe03f */
[----:B------:R-:W-:-:S04]  /*b320*/  SHF.R.S32.HI R3, RZ, 0x1f, R0 ;  /* 0x0000001fff037819 */ /* 0x000fc80000011400 */
[----:B------:R-:W-:Y:S01]  /*b330*/  LEA.HI R8, R3, R0, RZ, 0x5 ;  /* 0x0000000003087211 */ /* 0x000fe200078f28ff */
[C---:B-1----:R-:W-:Y:S02]  /*b340*/  IMAD.SHL.U32 R10, R11.reuse, 0x40, RZ ;  /* 0x000000400b0a7824 */ /* 0x042fe400078e00ff */
[----:B------:R-:W-:Y:S01]  /*b350*/  IMAD.SHL.U32 R11, R11, 0x800, RZ ;  /* 0x000008000b0b7824 */ /* 0x000fe200078e00ff */
[----:B------:R-:W-:Y:S01]  /*b360*/  SHF.R.S32.HI R8, RZ, 0x5, R8 ;  /* 0x00000005ff087819 */ /* 0x000fe20000011408 */
[----:B------:R-:W-:Y:S01]  /*b370*/  IMAD.MOV.U32 R0, RZ, RZ, 0x1 ;  /* 0x00000001ff007424 */ /* 0x000fe200078e00ff */
[----:B------:R-:W-:Y:S01]  /*b380*/  LOP3.LUT R10, R10, 0x40, RZ, 0xc0, !PT ;  /* 0x000000400a0a7812 */ /* 0x000fe200078ec0ff */
[----:B------:R-:W-:Y:S01]  /*b390*/  IMAD.MOV.U32 R3, RZ, RZ, RZ ;  /* 0x000000ffff037224 */ /* 0x000fe200078e00ff */
[----:B------:R-:W-:Y:S01]  /*b3a0*/  LOP3.LUT R11, R11, 0x800, RZ, 0xc0, !PT ;  /* 0x000008000b0b7812 */ /* 0x000fe200078ec0ff */
[----:B------:R-:W-:-:S07]  /*b3b0*/  VIADD R12, R8, 0x1 ;  /* 0x00000001080c7836 */ /* 0x000fce0000000000 */
.L_x_303:
[----:B------:R-:W-:-:S03]  /*b3c0*/  UMOV UR4, 0xffffffff ;  /* 0xffffffff00047882 */ /* 0x000fc60000000000 */
[----:B------:R-:W-:Y:S05]  /*b3d0*/  BRA.DIV UR4, `(.L_x_293) ;  /* 0x0000000e04a87947 */ /* 0x000fea000b800000 */
[----:B------:R-:W-:-:S13]  /*b3e0*/  ELECT P6, URZ, PT ;  /* 0x00000000003f782f */ /* 0x000fda00038c0000 */
.L_x_314:
[----:B------:R-:W0:Y:S01]  /*b3f0*/  LDC R4, c[0x0][0x28c] ;  /* 0x0000a300ff047b82 */ /* 0x000e220000000800 */
[----:B------:R-:W-:Y:S01]  /*b400*/  BSSY B1, `(.L_x_294) ;  /* 0x0000038000017945 */ /* 0x000fe20003800000 */
[----:B0-----:R-:W-:-:S13]  /*b410*/  ISETP.LT.OR P6, PT, R4, 0x1, !P6 ;  /* 0x000000010400780c */ /* 0x001fda00077c1670 */
[----:B------:R-:W-:Y:S05]  /*b420*/  @P6 BRA `(.L_x_295) ;  /* 0x0000000000d46947 */ /* 0x000fea0003800000 */
[----:B------:R-:W-:Y:S01]  /*b430*/  IMAD R21, R21, 0x80, R10 ;  /* 0x0000008015157824 */ /* 0x000fe200078e020a */
[----:B------:R-:W-:Y:S01]  /*b440*/  MOV R24, RZ ;  /* 0x000000ff00187202 */ /* 0x000fe20000000f00 */
[----:B------:R-:W-:Y:S02]  /*b450*/  IMAD.SHL.U32 R22, R20, 0x100, RZ ;  /* 0x0000010014167824 */ /* 0x000fe400078e00ff */
[----:B------:R-:W-:Y:S02]  /*b460*/  IMAD.MOV.U32 R4, RZ, RZ, R12 ;  /* 0x000000ffff047224 */ /* 0x000fe400078e000c */
[----:B------:R-:W-:Y:S02]  /*b470*/  IMAD.MOV.U32 R5, RZ, RZ, R0 ;  /* 0x000000ffff057224 */ /* 0x000fe400078e0000 */
[----:B------:R-:W-:-:S07]  /*b480*/  IMAD.MOV.U32 R14, RZ, RZ, R3 ;  /* 0x000000ffff0e7224 */ /* 0x000fce00078e0003 */
.L_x_298:
[----:B------:R-:W0:Y:S01]  /*b490*/  S2R R20, SR_CgaCtaId ;  /* 0x0000000000147919 */ /* 0x000e220000008800 */
[----:B------:R-:W-:Y:S02]  /*b4a0*/  MOV R7, 0x400 ;  /* 0x0000040000077802 */ /* 0x000fe40000000f00 */
[----:B------:R-:W-:-:S13]  /*b4b0*/  LOP3.LUT P1, RZ, R18, 0x7f, RZ, 0xc0, !PT ;  /* 0x0000007f12ff7812 */ /* 0x000fda000782c0ff */
[----:B------:R-:W1:Y:S01]  /*b4c0*/  @!P1 LDC R15, c[0x0][0x500] ;  /* 0x00014000ff0f9b82 */ /* 0x000e620000000800 */
[----:B0-----:R-:W-:Y:S02]  /*b4d0*/  LEA R23, R20, R7, 0x18 ;  /* 0x0000000714177211 */ /* 0x001fe400078ec0ff */
[----:B------:R-:W-:-:S03]  /*b4e0*/  SHF.L.U32 R7, R5, 0x1f, RZ ;  /* 0x0000001f05077819 */ /* 0x000fc600000006ff */
[----:B------:R-:W-:-:S04]  /*b4f0*/  IMAD R20, R14, 0x8, R23 ;  /* 0x000000080e147824 */ /* 0x000fc800078e0217 */
[----:B------:R-:W0:Y:S02]  /*b500*/  SYNCS.PHASECHK.TRANS64.TRYWAIT P0, [R20+URZ+0x20], R7 ;  /* 0x00002007140075a7 */ /* 0x000e24000800017f */
[----:B01----:R-:W-:Y:S05]  /*b510*/  @!P0 BRA `(.L_x_296) ;  /* 0x0000000c00788947 */ /* 0x003fea0003800000 */
.L_x_315:
[----:B0-----:R-:W-:Y:S01]  /*b520*/  PRMT R7, R13, 0x9910, RZ ;  /* 0x000099100d077816 */ /* 0x001fe200000000ff */
[----:B------:R0:W-:Y:S03]  /*b530*/  @!P1 SYNCS.ARRIVE.TRANS64 RZ, [R20+URZ], R15 ;  /* 0x0000000f14ff99a7 */ /* 0x0001e6000800003f */
[----:B------:R-:W-:-:S13]  /*b540*/  ISETP.NE.AND P0, PT, R7, 0x2, PT ;  /* 0x000000020700780c */ /* 0x000fda0003f05270 */
[----:B0-----:R-:W-:Y:S05]  /*b550*/  @P0 BRA `(.L_x_297) ;  /* 0x0000000000040947 */ /* 0x001fea0003800000 */
[----:B------:R-:W-:Y:S01]  /*b560*/  BPT.TRAP 0x1 ;  /* 0x000000040000795c */ /* 0x000fe20000300000 */
.L_x_297:
[----:B------:R-:W-:Y:S01]  /*b570*/  IMAD R7, R14, 0x1000, R11 ;  /* 0x000010000e077824 */ /* 0x000fe200078e020b */
[----:B------:R-:W-:Y:S01]  /*b580*/  R2UR UR9, R20 ;  /* 0x00000000140972ca */ /* 0x000fe200000e0000 */
[--C-:B------:R-:W-:Y:S01]  /*b590*/  IMAD R15, R14, 0x4000, R23.reuse ;  /* 0x000040000e0f7824 */ /* 0x100fe200078e0217 */
[----:B------:R-:W-:Y:S01]  /*b5a0*/  UIADD3 UR4, UP0, UR22, 0xf0, URZ ;  /* 0x000000f016047890 */ /* 0x000fe2000ff1e03f */
[----:B------:R-:W-:Y:S01]  /*b5b0*/  IMAD R7, R7, 0x2, R23 ;  /* 0x0000000207077824 */ /* 0x000fe200078e0217 */
[----:B------:R-:W-:Y:S01]  /*b5c0*/  R2UR UR11, R22 ;  /* 0x00000000160b72ca */ /* 0x000fe200000e0000 */
[----:B------:R-:W-:Y:S01]  /*b5d0*/  VIADD R4, R4, 0xffffffff ;  /* 0xffffffff04047836 */ /* 0x000fe20000000000 */
[----:B------:R-:W-:Y:S01]  /*b5e0*/  R2UR UR5, R15 ;  /* 0x000000000f0572ca */ /* 0x000fe200000e0000 */
[----:B------:R-:W-:Y:S01]  /*b5f0*/  UIADD3 UR24, UP1, UR22, 0x1f0, URZ ;  /* 0x000001f016187890 */ /* 0x000fe2000ff3e03f */
[----:B------:R-:W-:Y:S01]  /*b600*/  R2UR UR8, R7 ;  /* 0x00000000070872ca */ /* 0x000fe200000e0000 */
[----:B------:R-:W-:Y:S01]  /*b610*/  VIADD R14, R14, 0x1 ;  /* 0x000000010e0e7836 */ /* 0x000fe20000000000 */
[----:B------:R-:W-:Y:S01]  /*b620*/  R2UR UR10, R24 ;  /* 0x00000000180a72ca */ /* 0x000fe200000e0000 */
[----:B------:R-:W-:Y:S01]  /*b630*/  UIADD3.X UR25, URZ, UR23, URZ, UP1, !UPT ;  /* 0x000000173f197290 */ /* 0x000fe20008ffe43f */
[----:B------:R-:W-:Y:S01]  /*b640*/  R2UR UR12, R6 ;  /* 0x00000000060c72ca */ /* 0x000fe200000e0000 */
[----:B------:R-:W-:Y:S01]  /*b650*/  UMOV UR6, 0x0 ;  /* 0x0000000000067882 */ /* 0x000fe20000000000 */
[----:B------:R-:W-:Y:S01]  /*b660*/  R2UR UR19, R21 ;  /* 0x00000000151372ca */ /* 0x000fe200000e0000 */
[----:B------:R-:W-:Y:S01]  /*b670*/  UMOV UR7, 0x10000000 ;  /* 0x1000000000077882 */ /* 0x000fe20000000000 */
[----:B------:R-:W-:Y:S01]  /*b680*/  ISETP.GT.AND P1, PT, R4, 0x1, PT ;  /* 0x000000010400780c */ /* 0x000fe20003f24270 */
[----:B------:R-:W-:Y:S01]  /*b690*/  UMOV UR26, 0x30000 ;  /* 0x00030000001a7882 */ /* 0x000fe20000000000 */
[----:B------:R-:W-:Y:S01]  /*b6a0*/  ISETP.NE.AND P0, PT, R14, 0x4, PT ;  /* 0x000000040e00780c */ /* 0x000fe20003f05270 */
[----:B------:R-:W-:Y:S01]  /*b6b0*/  UIADD3 UR14, UR5, 0x100, URZ ;  /* 0x00000100050e7890 */ /* 0x000fe2000fffe03f */
[----:B------:R-:W-:Y:S01]  /*b6c0*/  VIADD R24, R24, 0x20 ;  /* 0x0000002018187836 */ /* 0x000fe20000000000 */
[----:B------:R-:W-:Y:S01]  /*b6d0*/  UIADD3.X UR5, URZ, UR23, URZ, UP0, !UPT ;  /* 0x000000173f057290 */ /* 0x000fe200087fe43f */
[----:B------:R-:W-:Y:S01]  /*b6e0*/  SEL R20, RZ, 0x1, P0 ;  /* 0x00000001ff147807 */ /* 0x000fe20000000000 */
[----:B------:R-:W-:Y:S01]  /*b6f0*/  UIADD3 UR15, UR8, 0x10100, URZ ;  /* 0x00010100080f7890 */ /* 0x000fe2000fffe03f */
[----:B------:R-:W-:-:S02]  /*b700*/  SEL R14, R14, RZ, P0 ;  /* 0x000000ff0e0e7207 */ /* 0x000fc40000000000 */
[----:B------:R-:W-:Y:S01]  /*b710*/  UMOV UR8, UR14 ;  /* 0x0000000e00087c82 */ /* 0x000fe20008000000 */
[----:B------:R-:W-:-:S03]  /*b720*/  LOP3.LUT R5, R5, R20, RZ, 0x3c, !PT ;  /* 0x0000001405057212 */ /* 0x000fc600078e3cff */
[----:B------:R0:W-:Y:S02]  /*b730*/  UTMALDG.3D [UR8], [UR4], desc[UR6] ;  /* 0x00000608040075b4 */ /* 0x0001e40008011000 */
[----:B0-----:R-:W-:Y:S01]  /*b740*/  UMOV UR8, UR15 ;  /* 0x0000000f00087c82 */ /* 0x001fe20008000000 */
[----:B------:R-:W-:Y:S02]  /*b750*/  UMOV UR11, UR19 ;  /* 0x00000013000b7c82 */ /* 0x000fe40008000000 */
[----:B------:R0:W-:Y:S02]  /*b760*/  UTMALDG.3D.MULTICAST [UR8], [UR24], UR26, desc[UR6] ;  /* 0x00000608180073b4 */ /* 0x0001e4000801181a */
[----:B0-----:R-:W-:Y:S05]  /*b770*/  @P1 BRA `(.L_x_298) ;  /* 0xfffffffc00441947 */ /* 0x001fea000383ffff */
.L_x_295:
[----:B------:R-:W-:Y:S05]  /*b780*/  BSYNC B1 ;  /* 0x0000000000017941 */ /* 0x000fea0003800000 */
.L_x_294:
[----:B------:R-:W-:Y:S01]  /*b790*/  LOP3.LUT P1, RZ, R9, 0xff, RZ, 0xc0, !PT ;  /* 0x000000ff09ff7812 */ /* 0x000fe2000782c0ff */
[----:B------:R-:W-:Y:S01]  /*b7a0*/  ULDC.64 UR4, c[0x0][0x650] ;  /* 0x0001940000047ab9 */ /* 0x000fe20000000a00 */
[----:B------:R-:W-:Y:S01]  /*b7b0*/  IADD3 R3, R8, R3, RZ ;  /* 0x0000000308037210 */ /* 0x000fe20007ffe0ff */
[----:B------:R-:W-:Y:S01]  /*b7c0*/  BSSY B1, `(.L_x_299) ;  /* 0x000006e000017945 */ /* 0x000fe20003800000 */
[----:B------:R-:W-:Y:S01]  /*b7d0*/  IADD3 R16, P2, R16, UR20, RZ ;  /* 0x0000001410107c10 */ /* 0x000fe2000ff5e0ff */
[----:B------:R-:W-:Y:S01]  /*b7e0*/  IMAD.MOV.U32 R20, RZ, RZ, -0x1 ;  /* 0xffffffffff147424 */ /* 0x000fe200078e00ff */
[----:B------:R-:W-:Y:S01]  /*b7f0*/  ISETP.GT.U32.AND P0, PT, R3, 0x3, PT ;  /* 0x000000030300780c */ /* 0x000fe20003f04070 */
[----:B------:R-:W-:Y:S01]  /*b800*/  IMAD.MOV.U32 R21, RZ, RZ, -0x1 ;  /* 0xffffffffff157424 */ /* 0x000fe200078e00ff */
[----:B------:R-:W-:Y:S02]  /*b810*/  SHF.R.U32.HI R4, RZ, 0x2, R3 ;  /* 0x00000002ff047819 */ /* 0x000fe40000011603 */
[----:B------:R-:W-:-:S02]  /*b820*/  ISETP.LT.U32.AND P0, PT, R8, 0x4, P0 ;  /* 0x000000040800780c */ /* 0x000fc40000701070 */
[----:B------:R-:W-:Y:S01]  /*b830*/  IADD3.X R17, R17, UR13, RZ, P2, !PT ;  /* 0x0000000d11117c10 */ /* 0x000fe200097fe4ff */
[----:B------:R-:W0:Y:S01]  /*b840*/  @P1 S2R R6, SR_CgaCtaId ;  /* 0x0000000000061919 */ /* 0x000e220000008800 */
[----:B------:R-:W-:Y:S02]  /*b850*/  @P1 MOV R5, 0x400 ;  /* 0x0000040000051802 */ /* 0x000fe40000000f00 */
[----:B------:R-:W-:Y:S02]  /*b860*/  ISETP.GE.U32.AND P2, PT, R16, UR4, PT ;  /* 0x0000000410007c0c */ /* 0x000fe4000bf46070 */
[----:B------:R-:W-:Y:S02]  /*b870*/  LOP3.LUT R4, R4, 0x1, RZ, 0xc0, !PT ;  /* 0x0000000104047812 */ /* 0x000fe400078ec0ff */
[----:B------:R-:W-:Y:S02]  /*b880*/  LOP3.LUT R3, R3, 0x3, RZ, 0xc0, !PT ;  /* 0x0000000303037812 */ /* 0x000fe400078ec0ff */
[----:B------:R-:W-:-:S02]  /*b890*/  PRMT R9, RZ, 0x7610, R9 ;  /* 0x00007610ff097816 */ /* 0x000fc40000000009 */
[----:B0-----:R-:W-:Y:S01]  /*b8a0*/  @P1 LEA R5, R6, R5, 0x18 ;  /* 0x0000000506051211 */ /* 0x001fe200078ec0ff */
[----:B------:R-:W-:-:S03]  /*b8b0*/  IMAD.MOV.U32 R6, RZ, RZ, -0x1 ;  /* 0xffffffffff067424 */ /* 0x000fc600078e00ff */
[----:B------:R0:W-:Y:S01]  /*b8c0*/  @P1 SYNCS.ARRIVE.TRANS64.A1T0 RZ, [R5+URZ+0x58], RZ ;  /* 0x000058ff05ff19a7 */ /* 0x0001e2000810003f */
[----:B------:R-:W-:-:S04]  /*b8d0*/  ISETP.NE.U32.AND P1, PT, R4, 0x1, PT ;  /* 0x000000010400780c */ /* 0x000fc80003f25070 */
[----:B------:R-:W-:Y:S02]  /*b8e0*/  ISETP.GT.U32.AND P1, PT, R8, 0x3, !P1 ;  /* 0x000000030800780c */ /* 0x000fe40004f24070 */
[----:B0-----:R-:W-:Y:S02]  /*b8f0*/  SEL R5, RZ, 0x1, !P0 ;  /* 0x00000001ff057807 */ /* 0x001fe40004000000 */
[----:B------:R-:W-:Y:S02]  /*b900*/  ISETP.GE.U32.AND.EX P0, PT, R17, UR5, PT, P2 ;  /* 0x0000000511007c0c */ /* 0x000fe4000bf06120 */
[----:B------:R-:W-:-:S04]  /*b910*/  SEL R4, RZ, 0x1, !P1 ;  /* 0x00000001ff047807 */ /* 0x000fc80004800000 */
[----:B------:R-:W-:Y:S02]  /*b920*/  LOP3.LUT R0, R4, R0, R5, 0x96, !PT ;  /* 0x0000000004007212 */ /* 0x000fe400078e9605 */
[----:B------:R-:W-:-:S05]  /*b930*/  PRMT R4, RZ, 0x7610, R4 ;  /* 0x00007610ff047816 */ /* 0x000fca0000000004 */
[----:B------:R-:W-:Y:S05]  /*b940*/  @P0 BRA `(.L_x_300) ;  /* 0x0000000400540947 */ /* 0x000fea0003800000 */
[----:B------:R-:W0:Y:S01]  /*b950*/  S2R R15, SR_CTAID.X ;  /* 0x00000000000f7919 */ /* 0x000e220000002500 */
[----:B------:R-:W-:Y:S01]  /*b960*/  ULDC.64 UR4, c[0x0][0x628] ;  /* 0x00018a0000047ab9 */ /* 0x000fe20000000a00 */
[----:B------:R-:W-:Y:S01]  /*b970*/  ULDC UR7, c[0x0][0x630] ;  /* 0x00018c0000077ab9 */ /* 0x000fe20000000800 */
[----:B------:R-:W-:Y:S01]  /*b980*/  ISETP.NE.U32.AND P0, PT, RZ, UR4, PT ;  /* 0x00000004ff007c0c */ /* 0x000fe2000bf05070 */
[----:B------:R-:W1:Y:S01]  /*b990*/  S2R R20, SR_CTAID.Y ;  /* 0x0000000000147919 */ /* 0x000e620000002600 */
[----:B------:R-:W-:Y:S01]  /*b9a0*/  ULDC UR8, c[0x0][0x150] ;  /* 0x0000540000087ab9 */ /* 0x000fe20000000800 */
[----:B------:R-:W-:Y:S01]  /*b9b0*/  IMAD.MOV.U32 R4, RZ, RZ, R16 ;  /* 0x000000ffff047224 */ /* 0x000fe200078e0010 */
[----:B------:R-:W-:Y:S01]  /*b9c0*/  ISETP.NE.AND.EX P0, PT, RZ, UR5, PT, P0 ;  /* 0x00000005ff007c0c */ /* 0x000fe2000bf05300 */
[----:B------:R-:W-:Y:S01]  /*b9d0*/  IMAD.MOV.U32 R5, RZ, RZ, R17 ;  /* 0x000000ffff057224 */ /* 0x000fe200078e0011 */
[----:B0-----:R-:W-:-:S11]  /*b9e0*/  I2FP.F32.U32 R22, R15 ;  /* 0x0000000f00167245 */ /* 0x001fd60000201000 */
[----:B------:R-:W-:Y:S05]  /*b9f0*/  @!P0 BRA `(.L_x_301) ;  /* 0x0000000000288947 */ /* 0x000fea0003800000 */
[----:B------:R-:W-:Y:S02]  /*ba00*/  ULDC UR6, c[0x0][0x634] ;  /* 0x00018d0000067ab9 */ /* 0x000fe40000000800 */
[----:B------:R-:W-:-:S05]  /*ba10*/  IADD3 R5, P0, R16, UR6, RZ ;  /* 0x0000000610057c10 */ /* 0x000fca000ff1e0ff */
[----:B------:R-:W-:-:S04]  /*ba20*/  IMAD.X R21, RZ, RZ, R17, P0 ;  /* 0x000000ffff157224 */ /* 0x000fc800000e0611 */
[----:B------:R-:W-:-:S04]  /*ba30*/  IMAD.WIDE.U32 R6, R21, UR4, RZ ;  /* 0x0000000415067c25 */ /* 0x000fc8000f8e00ff */
[----:B------:R-:W-:-:S04]  /*ba40*/  IMAD.WIDE.U32 R6, P0, R5, UR5, R6 ;  /* 0x0000000505067c25 */ /* 0x000fc8000f800006 */
[----:B------:R-:W-:-:S04]  /*ba50*/  IMAD.WIDE.U32 R4, R5, UR4, RZ ;  /* 0x0000000405047c25 */ /* 0x000fc8000f8e00ff */
[----:B------:R-:W-:Y:S01]  /*ba60*/  IMAD.MOV.U32 R4, RZ, RZ, R7 ;  /* 0x000000ffff047224 */ /* 0x000fe200078e0007 */
[----:B------:R-:W-:Y:S01]  /*ba70*/  IADD3 RZ, P1, R5, R6, RZ ;  /* 0x0000000605ff7210 */ /* 0x000fe20007f3e0ff */
[----:B------:R-:W-:-:S04]  /*ba80*/  IMAD.X R5, RZ, RZ, RZ, P0 ;  /* 0x000000ffff057224 */ /* 0x000fc800000e06ff */
[----:B------:R-:W-:-:S08]  /*ba90*/  IMAD.WIDE.U32.X R4, R21, UR5, R4, P1 ;  /* 0x0000000515047c25 */ /* 0x000fd000088e0404 */
.L_x_301:
[--C-:B------:R-:W-:Y:S01]  /*baa0*/  SHF.R.U64 R14, R4, UR7, R5.reuse ;  /* 0x00000007040e7c19 */ /* 0x100fe20008001205 */
[----:B------:R-:W-:Y:S01]  /*bab0*/  FMUL R22, R22, UR8 ;  /* 0x0000000816167c20 */ /* 0x000fe20008400000 */
[----:B------:R-:W-:Y:S01]  /*bac0*/  SHF.R.U32.HI R4, RZ, UR7, R5 ;  /* 0x00000007ff047c19 */ /* 0x000fe20008011605 */
[----:B------:R-:W0:Y:S01]  /*bad0*/  LDC R6, c[0x0][0x144] ;  /* 0x00005100ff067b82 */ /* 0x000e220000000800 */
[----:B------:R-:W-:Y:S01]  /*bae0*/  IADD3 R5, P0, RZ, -R14, RZ ;  /* 0x8000000eff057210 */ /* 0x000fe20007f1e0ff */
[----:B------:R-:W-:Y:S01]  /*baf0*/  ULDC UR6, c[0x0][0x154] ;  /* 0x0000550000067ab9 */ /* 0x000fe20000000800 */
[----:B-1----:R-:W-:Y:S01]  /*bb00*/  I2FP.F32.U32 R7, R20 ;  /* 0x0000001400077245 */ /* 0x002fe20000201000 */
[----:B------:R-:W1:Y:S01]  /*bb10*/  F2I.U32.TRUNC.NTZ R22, R22 ;  /* 0x0000001600167305 */ /* 0x000e62000020f000 */
[----:B------:R-:W-:Y:S01]  /*bb20*/  ULDC.64 UR4, c[0x0][0x620] ;  /* 0x0001880000047ab9 */ /* 0x000fe20000000a00 */
[----:B------:R-:W-:Y:S01]  /*bb30*/  IMAD.X R4, RZ, RZ, ~R4, P0 ;  /* 0x000000ffff047224 */ /* 0x000fe200000e0e04 */
[----:B------:R-:W-:Y:S01]  /*bb40*/  ISETP.NE.AND P2, PT, R2, 0x1, PT ;  /* 0x000000010200780c */ /* 0x000fe20003f45270 */
[----:B------:R-:W-:Y:S01]  /*bb50*/  FMUL R23, R7, UR6 ;  /* 0x0000000607177c20 */ /* 0x000fe20008400000 */
[----:B------:R-:W2:Y:S01]  /*bb60*/  LDC R25, c[0x0][0x148] ;  /* 0x00005200ff197b82 */ /* 0x000ea20000000800 */
[----:B------:R-:W-:Y:S01]  /*bb70*/  IMAD R4, R4, UR4, RZ ;  /* 0x0000000404047c24 */ /* 0x000fe2000f8e02ff */
[----:B------:R-:W-:-:S02]  /*bb80*/  ULDC.64 UR6, c[0x0][0x640] ;  /* 0x0001900000067ab9 */ /* 0x000fc40000000a00 */
[----:B------:R-:W-:Y:S01]  /*bb90*/  ISETP.NE.U32.AND P0, PT, RZ, UR6, PT ;  /* 0x00000006ff007c0c */ /* 0x000fe2000bf05070 */
[----:B------:R-:W3:Y:S01]  /*bba0*/  F2I.U32.TRUNC.NTZ R23, R23 ;  /* 0x0000001700177305 */ /* 0x000ee2000020f000 */
[C---:B------:R-:W-:Y:S02]  /*bbb0*/  IMAD R7, R5.reuse, UR5, R4 ;  /* 0x0000000505077c24 */ /* 0x040fe4000f8e0204 */
[----:B------:R-:W-:Y:S01]  /*bbc0*/  IMAD.WIDE.U32 R4, R5, UR4, R16 ;  /* 0x0000000405047c25 */ /* 0x000fe2000f8e0010 */
[----:B------:R-:W-:Y:S01]  /*bbd0*/  ULDC UR4, c[0x0][0x618] ;  /* 0x0001860000047ab9 */ /* 0x000fe20000000800 */
[----:B------:R-:W-:Y:S02]  /*bbe0*/  ISETP.NE.AND.EX P0, PT, RZ, UR7, PT, P0 ;  /* 0x00000007ff007c0c */ /* 0x000fe4000bf05300 */
[----:B-1----:R-:W-:Y:S01]  /*bbf0*/  IMAD.MOV R22, RZ, RZ, -R22 ;  /* 0x000000ffff167224 */ /* 0x002fe200078e0a16 */
[----:B------:R-:W-:-:S03]  /*bc00*/  IADD3 R5, R5, R7, RZ ;  /* 0x0000000705057210 */ /* 0x000fc60007ffe0ff */
[----:B0-----:R-:W-:Y:S01]  /*bc10*/  IMAD R15, R6, R22, R15 ;  /* 0x00000016060f7224 */ /* 0x001fe200078e020f */
[--C-:B------:R-:W-:Y:S02]  /*bc20*/  SHF.R.U64 R21, R4, UR4, R5.reuse ;  /* 0x0000000404157c19 */ /* 0x100fe40008001205 */
[----:B------:R-:W-:Y:S01]  /*bc30*/  SHF.R.U32.HI R4, RZ, UR4, R5 ;  /* 0x00000004ff047c19 */ /* 0x000fe20008011605 */
[----:B------:R-:W-:Y:S01]  /*bc40*/  ULDC UR4, c[0x0][0x608] ;  /* 0x0001820000047ab9 */ /* 0x000fe20000000800 */
[----:B---3--:R-:W-:Y:S02]  /*bc50*/  IMAD.MOV R6, RZ, RZ, -R23 ;  /* 0x000000ffff067224 */ /* 0x008fe400078e0a17 */
[--C-:B------:R-:W-:Y:S02]  /*bc60*/  SHF.R.U64 R22, R21, UR4, R4.reuse ;  /* 0x0000000415167c19 */ /* 0x100fe40008001204 */
[----:B------:R-:W-:Y:S01]  /*bc70*/  SHF.R.U32.HI R5, RZ, UR4, R4 ;  /* 0x00000004ff057c19 */ /* 0x000fe20008011604 */
[----:B------:R-:W-:Y:S01]  /*bc80*/  ULDC UR4, c[0x0][0x658] ;  /* 0x0001960000047ab9 */ /* 0x000fe20000000800 */
[----:B--2---:R-:W-:-:S02]  /*bc90*/  @P2 IMAD R15, R25, R6, R20 ;  /* 0x00000006190f2224 */ /* 0x004fc400078e0214 */
[--C-:B------:R-:W-:Y:S02]  /*bca0*/  SHF.R.U64 R20, R22, UR4, R5.reuse ;  /* 0x0000000416147c19 */ /* 0x100fe40008001205 */
[----:B------:R-:W-:-:S03]  /*bcb0*/  SHF.R.U32.HI R23, RZ, UR4, R5 ;  /* 0x00000004ff177c19 */ /* 0x000fc60008011605 */
[----:B------:R-:W-:Y:S02]  /*bcc0*/  IMAD.MOV.U32 R6, RZ, RZ, R20 ;  /* 0x000000ffff067224 */ /* 0x000fe400078e0014 */
[----:B------:R-:W-:Y:S01]  /*bcd0*/  IMAD.MOV.U32 R5, RZ, RZ, R23 ;  /* 0x000000ffff057224 */ /* 0x000fe200078e0017 */
[----:B------:R-:W-:Y:S06]  /*bce0*/  @!P0 BRA `(.L_x_302) ;  /* 0x00000000002c8947 */ /* 0x000fec0003800000 */
        /* <DEDUP_REMOVED lines=9> */
[----:B------:R-:W-:-:S04]  /*bd80*/  IMAD.WIDE.U32.X R4, R23, UR7, R4, P1 ;  /* 0x0000000717047c25 */ /* 0x000fc800088e0404 */
[----:B------:R-:W-:-:S07]  /*bd90*/  IMAD.MOV.U32 R6, RZ, RZ, R4 ;  /* 0x000000ffff067224 */ /* 0x000fce00078e0004 */
.L_x_302:
[----:B------:R-:W-:Y:S01]  /*bda0*/  ULDC UR4, c[0x0][0x648] ;  /* 0x0001920000047ab9 */ /* 0x000fe20000000800 */
[----:B------:R-:W-:Y:S01]  /*bdb0*/  LOP3.LUT R4, R22, UR17, RZ, 0xc0, !PT ;  /* 0x0000001116047c12 */ /* 0x000fe2000f8ec0ff */
[----:B------:R-:W-:Y:S01]  /*bdc0*/  ULDC UR5, c[0x0][0x610] ;  /* 0x0001840000057ab9 */ /* 0x000fe20000000800 */
[----:B------:R-:W-:Y:S01]  /*bdd0*/  SHF.R.U64 R5, R6, UR4, R5 ;  /* 0x0000000406057c19 */ /* 0x000fe20008001205 */
[----:B------:R-:W-:Y:S01]  /*bde0*/  ULDC UR4, c[0x0][0x638] ;  /* 0x00018e0000047ab9 */ /* 0x000fe20000000800 */
[----:B------:R-:W-:Y:S01]  /*bdf0*/  LOP3.LUT R21, R21, UR16, RZ, 0xc0, !PT ;  /* 0x0000001015157c12 */ /* 0x000fe2000f8ec0ff */
[----:B------:R-:W-:Y:S02]  /*be00*/  IMAD.MOV.U32 R6, RZ, RZ, R14 ;  /* 0x000000ffff067224 */ /* 0x000fe400078e000e */
[----:B------:R-:W-:Y:S02]  /*be10*/  IMAD.MOV R7, RZ, RZ, -R5 ;  /* 0x000000ffff077224 */ /* 0x000fe400078e0a05 */
[----:B------:R-:W-:-:S02]  /*be20*/  IMAD R4, R5, UR18, R4 ;  /* 0x0000001205047c24 */ /* 0x000fc4000f8e0204 */
[----:B------:R-:W-:Y:S01]  /*be30*/  IMAD R20, R7, UR4, R20 ;  /* 0x0000000407147c24 */ /* 0x000fe2000f8e0214 */
[----:B------:R-:W-:Y:S01]  /*be40*/  ULDC UR4, c[0x0][0x600] ;  /* 0x0001800000047ab9 */ /* 0x000fe20000000800 */
[----:B------:R-:W-:Y:S02]  /*be50*/  IMAD R15, R4, UR5, R15 ;  /* 0x00000005040f7c24 */ /* 0x000fe4000f8e020f */
[----:B------:R-:W-:Y:S02]  /*be60*/  IMAD R20, R20, UR4, R21 ;  /* 0x0000000414147c24 */ /* 0x000fe4000f8e0215 */
[----:B------:R-:W-:-:S03]  /*be70*/  IMAD.MOV.U32 R4, RZ, RZ, 0x1 ;  /* 0x00000001ff047424 */ /* 0x000fc600078e00ff */
[----:B------:R-:W-:Y:S02]  /*be80*/  SEL R21, R20, R15, !P2 ;  /* 0x0000000f14157207 */ /* 0x000fe40005000000 */
[----:B------:R-:W-:-:S07]  /*be90*/  SEL R20, R15, R20, !P2 ;  /* 0x000000140f147207 */ /* 0x000fce0005000000 */
.L_x_300:
[----:B------:R-:W-:Y:S05]  /*bea0*/  BSYNC B1 ;  /* 0x0000000000017941 */ /* 0x000fea0003800000 */
.L_x_299:
[----:B------:R-:W-:-:S13]  /*beb0*/  LOP3.LUT P0, RZ, R4, 0xff, RZ, 0xc0, !PT ;  /* 0x000000ff04ff7812 */ /* 0x000fda000780c0ff */
[----:B------:R-:W-:Y:S05]  /*bec0*/  @P0 BRA `(.L_x_303) ;  /* 0xfffffff4003c0947 */ /* 0x000fea000383ffff */
[----:B------:R-:W-:Y:S05]  /*bed0*/  BSYNC B0 ;  /* 0x0000000000007941 */ /* 0x000fea0003800000 */
.L_x_292:
[----:B------:R-:W-:-:S03]  /*bee0*/  UMOV UR4, 0xffffffff ;  /* 0xffffffff00047882 */ /* 0x000fc60000000000 */
[----:B------:R-:W-:Y:S05]  /*bef0*/  BRA.DIV UR4, `(.L_x_304) ;  /* 0x0000000604147947 */ /* 0x000fea000b800000 */
[----:B------:R-:W-:-:S13]  /*bf00*/  ELECT P6, URZ, PT ;  /* 0x00000000003f782f */ /* 0x000fda00038c0000 */
.L_x_318:
[----:B------:R-:W-:Y:S04]  /*bf10*/  BSSY B0, `(.L_x_305) ;  /* 0x000002b000007945 */ /* 0x000fe80003800000 */
[----:B------:R-:W-:Y:S05]  /*bf20*/  @!P6 BRA `(.L_x_306) ;  /* 0x0000000000a4e947 */ /* 0x000fea0003800000 */
[----:B------:R-:W-:-:S04]  /*bf30*/  LOP3.LUT R19, R19, 0x2, RZ, 0xfc, !PT ;  /* 0x0000000213137812 */ /* 0x000fc800078efcff */
[----:B------:R-:W-:-:S13]  /*bf40*/  ISETP.NE.AND P0, PT, R19, 0x3, PT ;  /* 0x000000031300780c */ /* 0x000fda0003f05270 */
[----:B------:R-:W-:Y:S05]  /*bf50*/  @!P0 BRA `(.L_x_307) ;  /* 0x0000000000048947 */ /* 0x000fea0003800000 */
[----:B------:R-:W-:Y:S01]  /*bf60*/  BPT.TRAP 0x1 ;  /* 0x000000040000795c */ /* 0x000fe20000300000 */
.L_x_307:
[----:B------:R-:W0:Y:S01]  /*bf70*/  S2R R5, SR_CgaCtaId ;  /* 0x0000000000057919 */ /* 0x000e220000008800 */
[----:B------:R-:W-:Y:S02]  /*bf80*/  MOV R2, 0x400 ;  /* 0x0000040000027802 */ /* 0x000fe40000000f00 */
[----:B------:R-:W-:Y:S02]  /*bf90*/  SHF.L.U32 R4, R0, 0x1f, RZ ;  /* 0x0000001f00047819 */ /* 0x000fe400000006ff */
[----:B0-----:R-:W-:-:S04]  /*bfa0*/  LEA R2, R5, R2, 0x18 ;  /* 0x0000000205027211 */ /* 0x001fc800078ec0ff */
[----:B------:R-:W-:-:S05]  /*bfb0*/  IADD3 R2, R2, 0x20, RZ ;  /* 0x0000002002027810 */ /* 0x000fca0007ffe0ff */
[C---:B------:R-:W-:Y:S02]  /*bfc0*/  IMAD R7, R3.reuse, 0x8, R2 ;  /* 0x0000000803077824 */ /* 0x040fe400078e0202 */
[----:B------:R-:W-:Y:S02]  /*bfd0*/  VIADD R3, R3, 0x1 ;  /* 0x0000000103037836 */ /* 0x000fe40000000000 */
[----:B------:R-:W0:Y:S03]  /*bfe0*/  SYNCS.PHASECHK.TRANS64.TRYWAIT P0, [R7+URZ], R4 ;  /* 0x00000004070075a7 */ /* 0x000e26000800017f */
[----:B------:R-:W-:-:S04]  /*bff0*/  ISETP.NE.AND P1, PT, R3, 0x4, PT ;  /* 0x000000040300780c */ /* 0x000fc80003f25270 */
[----:B------:R-:W-:Y:S02]  /*c000*/  SEL R5, RZ, 0x1, P1 ;  /* 0x00000001ff057807 */ /* 0x000fe40000800000 */
[----:B------:R-:W-:Y:S02]  /*c010*/  SEL R3, R3, RZ, P1 ;  /* 0x000000ff03037207 */ /* 0x000fe40000800000 */
[----:B------:R-:W-:-:S03]  /*c020*/  LOP3.LUT R6, R0, R5, RZ, 0x3c, !PT ;  /* 0x0000000500067212 */ /* 0x000fc600078e3cff */
[----:B------:R-:W-:Y:S01]  /*c030*/  IMAD R8, R3, 0x8, R2 ;  /* 0x0000000803087824 */ /* 0x000fe200078e0202 */
[----:B------:R-:W-:Y:S01]  /*c040*/  SHF.L.U32 R5, R6, 0x1f, RZ ;  /* 0x0000001f06057819 */ /* 0x000fe200000006ff */
[----:B0-----:R-:W-:Y:S06]  /*c050*/  @!P0 BRA `(.L_x_308) ;  /* 0x0000000000dc8947 */ /* 0x001fec0003800000 */
.L_x_319:
[----:B------:R-:W1:Y:S01]  /*c060*/  SYNCS.PHASECHK.TRANS64.TRYWAIT P0, [R8+URZ], R5 ;  /* 0x00000005080075a7 */ /* 0x000e62000800017f */
[----:B------:R-:W-:-:S05]  /*c070*/  VIADD R0, R3, 0x1 ;  /* 0x0000000103007836 */ /* 0x000fca0000000000 */
[----:B------:R-:W-:-:S04]  /*c080*/  ISETP.NE.AND P1, PT, R0, 0x4, PT ;  /* 0x000000040000780c */ /* 0x000fc80003f25270 */
[----:B------:R-:W-:Y:S02]  /*c090*/  SEL R3, RZ, 0x1, P1 ;  /* 0x00000001ff037807 */ /* 0x000fe40000800000 */
[----:B0-----:R-:W-:Y:S02]  /*c0a0*/  SEL R7, R0, RZ, P1 ;  /* 0x000000ff00077207 */ /* 0x001fe40000800000 */
[----:B------:R-:W-:-:S03]  /*c0b0*/  LOP3.LUT R9, R6, R3, RZ, 0x3c, !PT ;  /* 0x0000000306097212 */ /* 0x000fc600078e3cff */
[----:B------:R-:W-:Y:S01]  /*c0c0*/  IMAD R11, R7, 0x8, R2 ;  /* 0x00000008070b7824 */ /* 0x000fe200078e0202 */
[----:B------:R-:W-:Y:S01]  /*c0d0*/  SHF.L.U32 R6, R9, 0x1f, RZ ;  /* 0x0000001f09067819 */ /* 0x000fe200000006ff */
[----:B-1----:R-:W-:Y:S06]  /*c0e0*/  @!P0 BRA `(.L_x_309) ;  /* 0x0000000000cc8947 */ /* 0x002fec0003800000 */
.L_x_320:
[----:B------:R-:W1:Y:S01]  /*c0f0*/  SYNCS.PHASECHK.TRANS64.TRYWAIT P0, [R11+URZ], R6 ;  /* 0x000000060b0075a7 */ /* 0x000e62000800017f */
[----:B------:R-:W-:-:S05]  /*c100*/  VIADD R0, R7, 0x1 ;  /* 0x0000000107007836 */ /* 0x000fca0000000000 */
[----:B------:R-:W-:-:S04]  /*c110*/  ISETP.NE.AND P1, PT, R0, 0x4, PT ;  /* 0x000000040000780c */ /* 0x000fc80003f25270 */
[----:B------:R-:W-:Y:S02]  /*c120*/  SEL R4, RZ, 0x1, P1 ;  /* 0x00000001ff047807 */ /* 0x000fe40000800000 */
[----:B------:R-:W-:Y:S02]  /*c130*/  SEL R3, R0, RZ, P1 ;  /* 0x000000ff00037207 */ /* 0x000fe40000800000 */
[----:B------:R-:W-:Y:S01]  /*c140*/  LOP3.LUT R0, R9, R4, RZ, 0x3c, !PT ;  /* 0x0000000409007212 */ /* 0x000fe200078e3cff */
[----:B-1----:R-:W-:Y:S06]  /*c150*/  @!P0 BRA `(.L_x_310) ;  /* 0x0000000000c48947 */ /* 0x002fec0003800000 */
.L_x_321:
[----:B------:R-:W-:Y:S01]  /*c160*/  IMAD R3, R3, 0x8, R2 ;  /* 0x0000000803037824 */ /* 0x000fe200078e0202 */
[----:B------:R-:W-:-:S07]  /*c170*/  SHF.L.U32 R0, R0, 0x1f, RZ ;  /* 0x0000001f00007819 */ /* 0x000fce00000006ff */
.L_x_311:
[----:B--2---:R2:W3:Y:S02]  /*c180*/  SYNCS.PHASECHK.TRANS64.TRYWAIT P0, [R3+URZ], R0 ;  /* 0x00000000030075a7 */ /* 0x0044e4000800017f */
[----:B---3--:R-:W-:Y:S05]  /*c190*/  @!P0 NANOSLEEP.SYNCS 0x989680 ;  /* 0x009896800000895d */ /* 0x008fea0003900000 */
[----:B------:R-:W3:Y:S02]  /*c1a0*/  @!P0 SYNCS.PHASECHK.TRANS64 P0, [R3+URZ], R0 ;  /* 0x00000000030085a7 */ /* 0x000ee4000800007f */
[----:B---3--:R-:W-:Y:S05]  /*c1b0*/  @!P0 BRA `(.L_x_311) ;  /* 0xfffffffc00f08947 */ /* 0x008fea000383ffff */
.L_x_306:
[----:B------:R-:W-:Y:S05]  /*c1c0*/  BSYNC B0 ;  /* 0x0000000000007941 */ /* 0x000fea0003800000 */
.L_x_305:
[----:B------:R-:W-:Y:S05]  /*c1d0*/  EXIT ;  /* 0x000000000000794d */ /* 0x000fea0003800000 */
.L_x_21:
[----:B----4-:R4:W0:Y:S02]  /*c1e0*/  SYNCS.PHASECHK.TRANS64.TRYWAIT P1, [R3+URZ], R0 ;  /* 0x00000000030075a7 */ /* 0x010824000802017f */
[----:B0-----:R-:W-:Y:S05]  /*c1f0*/  @!P1 NANOSLEEP.SYNCS 0x989680 ;  /* 0x009896800000995d */ /* 0x001fea0003900000 */
[----:B------:R-:W0:Y:S02]  /*c200*/  @!P1 SYNCS.PHASECHK.TRANS64 P1, [R3+URZ], R0 ;  /* 0x00000000030095a7 */ /* 0x000e24000802007f */
[----:B0-----:R-:W-:Y:S05]  /*c210*/  @!P1 BRA `(.L_x_21) ;  /* 0xfffffffc00f09947 */ /* 0x001fea000383ffff */
[----:B------:R-:W-:Y:S05]  /*c220*/  BRA `(.L_x_20) ;  /* 0xffffff5000bc7947 */ /* 0x000fea000383ffff */
.L_x_26:
[----:B-1----:R1:W3:Y:S02]  /*c230*/  SYNCS.PHASECHK.TRANS64.TRYWAIT P1, [R5+URZ], R4 ;  /* 0x00000004050075a7 */ /* 0x0022e4000802017f */
[----:B---3--:R-:W-:Y:S05]  /*c240*/  @!P1 NANOSLEEP.SYNCS 0x989680 ;  /* 0x009896800000995d */ /* 0x008fea0003900000 */
[----:B------:R-:W3:Y:S02]  /*c250*/  @!P1 SYNCS.PHASECHK.TRANS64 P1, [R5+URZ], R4 ;  /* 0x00000004050095a7 */ /* 0x000ee4000802007f */
[----:B---3--:R-:W-:Y:S05]  /*c260*/  @!P1 BRA `(.L_x_26) ;  /* 0xfffffffc00f09947 */ /* 0x008fea000383ffff */
[----:B------:R-:W-:Y:S05]  /*c270*/  BRA `(.L_x_25) ;  /* 0xffffff54009c7947 */ /* 0x000fea000383ffff */
.L_x_293:
[----:B------:R-:W-:Y:S01]  /*c280*/  BSSY B1, `(.L_x_312) ;  /* 0x0000006000017945 */ /* 0x000fe20003800000 */
[----:B------:R-:W-:-:S07]  /*c290*/  IMAD.MOV.U32 R15, RZ, RZ, -0x1 ;  /* 0xffffffffff0f7424 */ /* 0x000fce00078e00ff */
[----:B------:R-:W-:Y:S05]  /*c2a0*/  WARPSYNC.COLLECTIVE R15, `(.L_x_313) ;  /* 0x000000000f0c7348 */ /* 0x000fea0003c00000 */
[----:B------:R-:W-:Y:S02]  /*c2b0*/  ELECT P6, UR62, PT ;  /* 0x00000000003e782f */ /* 0x000fe400038c0000 */
[----:B------:R-:W-:Y:S01]  /*c2c0*/  MOV R14, UR62 ;  /* 0x0000003e000e7c02 */ /* 0x000fe20008000f00 */
[----:B------:R-:W-:Y:S10]  /*c2d0*/  ENDCOLLECTIVE ;  /* 0x000000000000791b */ /* 0x000ff40003800000 */
.L_x_313:
[----:B------:R-:W-:Y:S05]  /*c2e0*/  BSYNC B1 ;  /* 0x0000000000017941 */ /* 0x000fea0003800000 */
.L_x_312:
[----:B------:R-:W-:Y:S05]  /*c2f0*/  BRA `(.L_x_314) ;  /* 0xfffffff0003c7947 */ /* 0x000fea000383ffff */
.L_x_296:
[----:B0-----:R0:W1:Y:S02]  /*c300*/  SYNCS.PHASECHK.TRANS64.TRYWAIT P0, [R20+URZ+0x20], R7 ;  /* 0x00002007140075a7 */ /* 0x001064000800017f */
[----:B-1----:R-:W-:Y:S05]  /*c310*/  @!P0 NANOSLEEP.SYNCS 0x989680 ;  /* 0x009896800000895d */ /* 0x002fea0003900000 */
[----:B------:R-:W1:Y:S02]  /*c320*/  @!P0 SYNCS.PHASECHK.TRANS64 P0, [R20+URZ+0x20], R7 ;  /* 0x00002007140085a7 */ /* 0x000e64000800007f */
[----:B-1----:R-:W-:Y:S05]  /*c330*/  @!P0 BRA `(.L_x_296) ;  /* 0xfffffffc00f08947 */ /* 0x002fea000383ffff */
[----:B------:R-:W-:Y:S05]  /*c340*/  BRA `(.L_x_315) ;  /* 0xfffffff000747947 */ /* 0x000fea000383ffff */
.L_x_304:
[----:B------:R-:W-:Y:S01]  /*c350*/  BSSY B0, `(.L_x_316) ;  /* 0x0000006000007945 */ /* 0x000fe20003800000 */
[----:B------:R-:W-:-:S07]  /*c360*/  IMAD.MOV.U32 R15, RZ, RZ, -0x1 ;  /* 0xffffffffff0f7424 */ /* 0x000fce00078e00ff */
[----:B------:R-:W-:Y:S05]  /*c370*/  WARPSYNC.COLLECTIVE R15, `(.L_x_317) ;  /* 0x000000000f0c7348 */ /* 0x000fea0003c00000 */
[----:B------:R-:W-:Y:S02]  /*c380*/  ELECT P6, UR62, PT ;  /* 0x00000000003e782f */ /* 0x000fe400038c0000 */
[----:B------:R-:W-:Y:S01]  /*c390*/  MOV R14, UR62 ;  /* 0x0000003e000e7c02 */ /* 0x000fe20008000f00 */
[----:B------:R-:W-:Y:S10]  /*c3a0*/  ENDCOLLECTIVE ;  /* 0x000000000000791b */ /* 0x000ff40003800000 */
.L_x_317:
[----:B------:R-:W-:Y:S05]  /*c3b0*/  BSYNC B0 ;  /* 0x0000000000007941 */ /* 0x000fea0003800000 */
.L_x_316:
[----:B------:R-:W-:Y:S05]  /*c3c0*/  BRA `(.L_x_318) ;  /* 0xfffffff800d07947 */ /* 0x000fea000383ffff */
.L_x_308:
[----:B0-----:R0:W1:Y:S02]  /*c3d0*/  SYNCS.PHASECHK.TRANS64.TRYWAIT P0, [R7+URZ], R4 ;  /* 0x00000004070075a7 */ /* 0x001064000800017f */
[----:B-1----:R-:W-:Y:S05]  /*c3e0*/  @!P0 NANOSLEEP.SYNCS 0x989680 ;  /* 0x009896800000895d */ /* 0x002fea0003900000 */
[----:B------:R-:W1:Y:S02]  /*c3f0*/  @!P0 SYNCS.PHASECHK.TRANS64 P0, [R7+URZ], R4 ;  /* 0x00000004070085a7 */ /* 0x000e64000800007f */
[----:B-1----:R-:W-:Y:S05]  /*c400*/  @!P0 BRA `(.L_x_308) ;  /* 0xfffffffc00f08947 */ /* 0x002fea000383ffff */
[----:B------:R-:W-:Y:S05]  /*c410*/  BRA `(.L_x_319) ;  /* 0xfffffffc00107947 */ /* 0x000fea000383ffff */
.L_x_309:
[----:B0-----:R0:W1:Y:S02]  /*c420*/  SYNCS.PHASECHK.TRANS64.TRYWAIT P0, [R8+URZ], R5 ;  /* 0x00000005080075a7 */ /* 0x001064000800017f */
[----:B-1----:R-:W-:Y:S05]  /*c430*/  @!P0 NANOSLEEP.SYNCS 0x989680 ;  /* 0x009896800000895d */ /* 0x002fea0003900000 */
[----:B------:R-:W1:Y:S02]  /*c440*/  @!P0 SYNCS.PHASECHK.TRANS64 P0, [R8+URZ], R5 ;  /* 0x00000005080085a7 */ /* 0x000e64000800007f */
[----:B-1----:R-:W-:Y:S05]  /*c450*/  @!P0 BRA `(.L_x_309) ;  /* 0xfffffffc00f08947 */ /* 0x002fea000383ffff */
[----:B------:R-:W-:Y:S05]  /*c460*/  BRA `(.L_x_320) ;  /* 0xfffffffc00207947 */ /* 0x000fea000383ffff */
.L_x_310:
[----:B-1----:R1:W2:Y:S02]  /*c470*/  SYNCS.PHASECHK.TRANS64.TRYWAIT P0, [R11+URZ], R6 ;  /* 0x000000060b0075a7 */ /* 0x0022a4000800017f */
[----:B--2---:R-:W-:Y:S05]  /*c480*/  @!P0 NANOSLEEP.SYNCS 0x989680 ;  /* 0x009896800000895d */ /* 0x004fea0003900000 */
[----:B------:R-:W2:Y:S02]  /*c490*/  @!P0 SYNCS.PHASECHK.TRANS64 P0, [R11+URZ], R6 ;  /* 0x000000060b0085a7 */ /* 0x000ea4000800007f */
[----:B--2---:R-:W-:Y:S05]  /*c4a0*/  @!P0 BRA `(.L_x_310) ;  /* 0xfffffffc00f08947 */ /* 0x004fea000383ffff */
[----:B------:R-:W-:Y:S05]  /*c4b0*/  BRA `(.L_x_321) ;  /* 0xfffffffc00287947 */ /* 0x000fea000383ffff */
.L_x_322:
[----:B------:R-:W-:-:S00]  /*c4c0*/  BRA `(.L_x_322) ;  /* 0xfffffffc00fc7947 */ /* 0x000fc0000383ffff */
[----:B------:R-:W-:-:S00]  /*c4d0*/  NOP ;  /* 0x0000000000007918 */ /* 0x000fc00000000000 */
        /* <DEDUP_REMOVED lines=10> */
.L_x_323:


//--------------------- .nv.global.init           --------------------------
	.section	.nv.global.init,"aw",@progbits
.nv.global.init:
	.type		$str$22,@object
	.size		$str$22,($str$23 - $str$22)
$str$22:
        /*0000*/ 	.byte	0x6b, 0x5f, 0x74, 0x69, 0x6c, 0x65, 0x5f, 0x63, 0x6f, 0x75, 0x6e, 0x74, 0x20, 0x3e, 0x3d, 0x20
        /*0010*/ 	.byte	0x31, 0x00
	.type		$str$23,@object
	.size		$str$23,(__unnamed_1 - $str$23)
$str$23:
        /*0012*/ 	.byte	0x2f, 0x74, 0x6d, 0x70, 0x2f, 0x63, 0x75, 0x74, 0x6c, 0x61, 0x73, 0x73, 0x5f, 0x73, 0x77, 0x65
        /*0022*/ 	.byte	0x65, 0x70, 0x5f, 0x73, 0x72, 0x63, 0x2f, 0x69, 0x6e, 0x63, 0x6c, 0x75, 0x64, 0x65, 0x2f, 0x63
        /*0032*/ 	.byte	0x75, 0x74, 0x6c, 0x61, 0x73, 0x73, 0x2f, 0x67, 0x65, 0x6d, 0x6d, 0x2f, 0x63, 0x6f, 0x6c, 0x6c
        /*0042*/ 	.byte	0x65, 0x63, 0x74, 0x69, 0x76, 0x65, 0x2f, 0x73, 0x6d, 0x39, 0x30, 0x5f, 0x6d, 0x6d, 0x61, 0x5f
        /*0052*/ 	.byte	0x74, 0x6d, 0x61, 0x5f, 0x67, 0x6d, 0x6d, 0x61, 0x5f, 0x73, 0x73, 0x5f, 0x77, 0x61, 0x72, 0x70
        /*0062*/ 	.byte	0x73, 0x70, 0x65, 0x63, 0x69, 0x61, 0x6c, 0x69, 0x7a, 0x65, 0x64, 0x2e, 0x68, 0x70, 0x70, 0x00
	.type		__unnamed_1,@object
	.size		__unnamed_1,(.L_0 - __unnamed_1)
__unnamed_1:
        /*0072*/ 	.byte	0x76, 0x6f, 0x69, 0x64, 0x20, 0x63, 0x75, 0x74, 0x6c, 0x61, 0x73, 0x73, 0x3a, 0x3a, 0x67, 0x65
        /* <DEDUP_REMOVED lines=181> */
        /*0bd2*/ 	.byte	0x00
.L_0:


//--------------------- .nv.shared._ZN7cutlass13device_kernelINS_4gemm6kernel13GemmUniversalIN4cute5tupleIJiiiiEEENS1_10collective13CollectiveMmaINS1_34MainloopSm90TmaGmmaWarpSpecializedILi4ENS5_IJNS4_1CILi2EEENSA_ILi1EEESC_EEENS1_35KernelTmaWarpSpecializedCooperativeEEENS5_IJNSA_ILi256EEENSA_ILi128EEENSA_ILi32EEEEEENS_10bfloat16_tENS5_IJlSC_lEEESK_SL_NS4_8TiledMMAINS4_8MMA_AtomIJNS4_4SM904GMMA28MMA_64x128x16_F32BF16BF16_SSILNSP_5MajorE0ELSR_0ELNSP_7ScaleInE1ELSS_1EEEEEENS4_6LayoutISD_NS5_IJSC_NSA_ILi0EEESW_EEEEENS5_IJNS4_10UnderscoreESZ_SZ_EEEEENS4_13SM90_TMA_LOADENS4_14ComposedLayoutINS4_7SwizzleILi2ELi4ELi3EEENS4_18smem_ptr_flag_bitsILi16EEENSV_INS5_IJNSA_ILi8EEESI_EEENS5_IJSI_SC_EEEEEEEvNS4_8identityENS4_23SM90_TMA_LOAD_MULTICASTES1C_vS1D_EENS_8epilogue10collective6detail29Sm90TmaWarpSpecializedAdapterINS1H_15DefaultEpilogueISK_SL_SL_NS1G_6thread17LinearCombinationISK_Li1EffLNS1L_9ScaleType4KindE0ELNS_15FloatRoundStyleE2ESK_EENS1_15EpilogueDefaultEEEEEvvEEEEvNT_6ParamsE --------------------------
	.section	.nv.shared._ZN7cutlass13device_kernelINS_4gemm6kernel13GemmUniversalIN4cute5tupleIJiiiiEEENS1_10collective13CollectiveMmaINS1_34MainloopSm90TmaGmmaWarpSpecializedILi4ENS5_IJNS4_1CILi2EEENSA_ILi1EEESC_EEENS1_35KernelTmaWarpSpecializedCooperativeEEENS5_IJNSA_ILi256EEENSA_ILi128EEENSA_ILi32EEEEEENS_10bfloat16_tENS5_IJlSC_lEEESK_SL_NS4_8TiledMMAINS4_8MMA_AtomIJNS4_4SM904GMMA28MMA_64x128x16_F32BF16BF16_SSILNSP_5MajorE0ELSR_0ELNSP_7ScaleInE1ELSS_1EEEEEENS4_6LayoutISD_NS5_IJSC_NSA_ILi0EEESW_EEEEENS5_IJNS4_10UnderscoreESZ_SZ_EEEEENS4_13SM90_TMA_LOADENS4_14ComposedLayoutINS4_7SwizzleILi2ELi4ELi3EEENS4_18smem_ptr_flag_bitsILi16EEENSV_INS5_IJNSA_ILi8EEESI_EEENS5_IJSI_SC_EEEEEEEvNS4_8identityENS4_23SM90_TMA_LOAD_MULTICASTES1C_vS1D_EENS_8epilogue10collective6detail29Sm90TmaWarpSpecializedAdapterINS1H_15DefaultEpilogueISK_SL_SL_NS1G_6thread17LinearCombinationISK_Li1EffLNS1L_9ScaleType4KindE0ELNS_15FloatRoundStyleE2ESK_EENS1_15EpilogueDefaultEEEEEvvEEEEvNT_6ParamsE,"aw",@nobits
	.sectionflags	@""
	.align	16
	.zero		1024


//--------------------- .nv.shared.reserved.0     --------------------------
	.section	.nv.shared.reserved.0,"aw",@nobits
	.weak		__nv_reservedSMEM_offset_0_alias
	.size		__nv_reservedSMEM_offset_0_alias, 0, 0
	.other		__nv_reservedSMEM_offset_0_alias,@"STO_CUDA_RESERVED_SHARED STV_DEFAULT"
__nv_reservedSMEM_offset_0_alias:
	.zero		0


//--------------------- .nv.global                --------------------------
	.section	.nv.global,"aw",@nobits
.nv.global:
	.type		_ZN39_INTERNAL_193fcecc_4_k_cu_7a5aa86c_38894cute1_E,@object
	.size		_ZN39_INTERNAL_193fcecc_4_k_cu_7a5aa86c_38894cute1_E,(_ZN39_INTERNAL_193fcecc_4_k_cu_7a5aa86c_38894cuda3std3__45__cpo6cbeginE - _ZN39_INTERNAL_193fcecc_4_k_cu_7a5aa86c_38894cute1_E)
_ZN39_INTERNAL_193fcecc_4_k_cu_7a5aa86c_38894cute1_E:
	.zero		1
	.type		_ZN39_INTERNAL_193fcecc_4_k_cu_7a5aa86c_38894cuda3std3__45__cpo6cbeginE,@object
	.size		_ZN39_INTERNAL_193fcecc_4_k_cu_7a5aa86c_38894cuda3std3__45__cpo6cbeginE,(_ZN39_INTERNAL_193fcecc_4_k_cu_7a5aa86c_38894cuda3std3__48in_placeE - _ZN39_INTERNAL_193fcecc_4_k_cu_7a5aa86c_38894cuda3std3__45__cpo6cbeginE)
_ZN39_INTERNAL_193fcecc_4_k_cu_7a5aa86c_38894cuda3std3__45__cpo6cbeginE:
	.zero		1
	.type		_ZN39_INTERNAL_193fcecc_4_k_cu_7a5aa86c_38894cuda3std3__48in_placeE,@object
	.size		_ZN39_INTERNAL_193fcecc_4_k_cu_7a5aa86c_38894cuda3std3__48in_placeE,(_ZN39_INTERNAL_193fcecc_4_k_cu_7a5aa86c_38894cuda3std6ranges3__45__cpo9iter_moveE - _ZN39_INTERNAL_193fcecc_4_k_cu_7a5aa86c_38894cuda3std3__48in_placeE)
_ZN39_INTERNAL_193fcecc_4_k_cu_7a5aa86c_38894cuda3std3__48in_placeE:
	.zero		1
	.type		_ZN39_INTERNAL_193fcecc_4_k_cu_7a5aa86c_38894cuda3std6ranges3__45__cpo9iter_moveE,@object
	.size		_ZN39_INTERNAL_193fcecc_4_k_cu_7a5aa86c_38894cuda3std6ranges3__45__cpo9iter_moveE,(_ZN39_INTERNAL_193fcecc_4_k_cu_7a5aa86c_38894cuda3std3__45__cpo5beginE - _ZN39_INTERNAL_193fcecc_4_k_cu_7a5aa86c_38894cuda3std6ranges3__45__cpo9iter_moveE)
_ZN39_INTERNAL_193fcecc_4_k_cu_7a5aa86c_38894cuda3std6ranges3__45__cpo9iter_moveE:
	.zero		1
	.type		_ZN39_INTERNAL_193fcecc_4_k_cu_7a5aa86c_38894cuda3std3__45__cpo5beginE,@object
	.size		_ZN39_INTERNAL_193fcecc_4_k_cu_7a5aa86c_38894cuda3std3__45__cpo5beginE,(_ZN39_INTERNAL_193fcecc_4_k_cu_7a5aa86c_38894cuda3std3__441_GLOBAL__N__193fcecc_4_k_cu_7a5aa86c_38896ignoreE - _ZN39_INTERNAL_193fcecc_4_k_cu_7a5aa86c_38894cuda3std3__45__cpo5beginE)
_ZN39_INTERNAL_193fcecc_4_k_cu_7a5aa86c_38894cuda3std3__45__cpo5beginE:
	.zero		1
	.type		_ZN39_INTERNAL_193fcecc_4_k_cu_7a5aa86c_38894cuda3std3__441_GLOBAL__N__193fcecc_4_k_cu_7a5aa86c_38896ignoreE,@object
	.size		_ZN39_INTERNAL_193fcecc_4_k_cu_7a5aa86c_38894cuda3std3__441_GLOBAL__N__193fcecc_4_k_cu_7a5aa86c_38896ignoreE,(_ZN39_INTERNAL_193fcecc_4_k_cu_7a5aa86c_38894cute7productE - _ZN39_INTERNAL_193fcecc_4_k_cu_7a5aa86c_38894cuda3std3__441_GLOBAL__N__193fcecc_4_k_cu_7a5aa86c_38896ignoreE)
_ZN39_INTERNAL_193fcecc_4_k_cu_7a5aa86c_38894cuda3std3__441_GLOBAL__N__193fcecc_4_k_cu_7a5aa86c_38896ignoreE:
	.zero		1
	.type		_ZN39_INTERNAL_193fcecc_4_k_cu_7a5aa86c_38894cute7productE,@object
	.size		_ZN39_INTERNAL_193fcecc_4_k_cu_7a5aa86c_38894cute7productE,(_ZN39_INTERNAL_193fcecc_4_k_cu_7a5aa86c_38894cuda3std3__45__cpo3endE - _ZN39_INTERNAL_193fcecc_4_k_cu_7a5aa86c_38894cute7productE)
_ZN39_INTERNAL_193fcecc_4_k_cu_7a5aa86c_38894cute7productE:
	.zero		1
	.type		_ZN39_INTERNAL_193fcecc_4_k_cu_7a5aa86c_38894cuda3std3__45__cpo3endE,@object
	.size		_ZN39_INTERNAL_193fcecc_4_k_cu_7a5aa86c_38894cuda3std3__45__cpo3endE,(_ZN39_INTERNAL_193fcecc_4_k_cu_7a5aa86c_38894cuda3std3__419piecewise_constructE - _ZN39_INTERNAL_193fcecc_4_k_cu_7a5aa86c_38894cuda3std3__45__cpo3endE)
_ZN39_INTERNAL_193fcecc_4_k_cu_7a5aa86c_38894cuda3std3__45__cpo3endE:
	.zero		1
	.type		_ZN39_INTERNAL_193fcecc_4_k_cu_7a5aa86c_38894cuda3std3__419piecewise_constructE,@object
	.size		_ZN39_INTERNAL_193fcecc_4_k_cu_7a5aa86c_38894cuda3std3__419piecewise_constructE,(_ZN39_INTERNAL_193fcecc_4_k_cu_7a5aa86c_38894cuda3std3__45__cpo4cendE - _ZN39_INTERNAL_193fcecc_4_k_cu_7a5aa86c_38894cuda3std3__419piecewise_constructE)
_ZN39_INTERNAL_193fcecc_4_k_cu_7a5aa86c_38894cuda3std3__419piecewise_constructE:
	.zero		1
	.type		_ZN39_INTERNAL_193fcecc_4_k_cu_7a5aa86c_38894cuda3std3__45__cpo4cendE,@object
	.size		_ZN39_INTERNAL_193fcecc_4_k_cu_7a5aa86c_38894cuda3std3__45__cpo4cendE,(_ZN39_INTERNAL_193fcecc_4_k_cu_7a5aa86c_38894cuda3std6ranges3__45__cpo4swapE - _ZN39_INTERNAL_193fcecc_4_k_cu_7a5aa86c_38894cuda3std3__45__cpo4cendE)
_ZN39_INTERNAL_193fcecc_4_k_cu_7a5aa86c_38894cuda3std3__45__cpo4cendE:
	.zero		1
	.type		_ZN39_INTERNAL_193fcecc_4_k_cu_7a5aa86c_38894cuda3std6ranges3__45__cpo4swapE,@object
	.size		_ZN39_INTERNAL_193fcecc_4_k_cu_7a5aa86c_38894cuda3std6ranges3__45__cpo4swapE,(.L_8 - _ZN39_INTERNAL_193fcecc_4_k_cu_7a5aa86c_38894cuda3std6ranges3__45__cpo4swapE)
_ZN39_INTERNAL_193fcecc_4_k_cu_7a5aa86c_38894cuda3std6ranges3__45__cpo4swapE:
	.zero		1
.L_8:


//--------------------- .nv.constant0._ZN7cutlass13device_kernelINS_4gemm6kernel13GemmUniversalIN4cute5tupleIJiiiiEEENS1_10collective13CollectiveMmaINS1_34MainloopSm90TmaGmmaWarpSpecializedILi4ENS5_IJNS4_1CILi2EEENSA_ILi1EEESC_EEENS1_35KernelTmaWarpSpecializedCooperativeEEENS5_IJNSA_ILi256EEENSA_ILi128EEENSA_ILi32EEEEEENS_10bfloat16_tENS5_IJlSC_lEEESK_SL_NS4_8TiledMMAINS4_8MMA_AtomIJNS4_4SM904GMMA28MMA_64x128x16_F32BF16BF16_SSILNSP_5MajorE0ELSR_0ELNSP_7ScaleInE1ELSS_1EEEEEENS4_6LayoutISD_NS5_IJSC_NSA_ILi0EEESW_EEEEENS5_IJNS4_10UnderscoreESZ_SZ_EEEEENS4_13SM90_TMA_LOADENS4_14ComposedLayoutINS4_7SwizzleILi2ELi4ELi3EEENS4_18smem_ptr_flag_bitsILi16EEENSV_INS5_IJNSA_ILi8EEESI_EEENS5_IJSI_SC_EEEEEEEvNS4_8identityENS4_23SM90_TMA_LOAD_MULTICASTES1C_vS1D_EENS_8epilogue10collective6detail29Sm90TmaWarpSpecializedAdapterINS1H_15DefaultEpilogueISK_SL_SL_NS1G_6thread17LinearCombinationISK_Li1EffLNS1L_9ScaleType4KindE0ELNS_15FloatRoundStyleE2ESK_EENS1_15EpilogueDefaultEEEEEvvEEEEvNT_6ParamsE --------------------------
	.section	.nv.constant0._ZN7cutlass13device_kernelINS_4gemm6kernel13GemmUniversalIN4cute5tupleIJiiiiEEENS1_10collective13CollectiveMmaINS1_34MainloopSm90TmaGmmaWarpSpecializedILi4ENS5_IJNS4_1CILi2EEENSA_ILi1EEESC_EEENS1_35KernelTmaWarpSpecializedCooperativeEEENS5_IJNSA_ILi256EEENSA_ILi128EEENSA_ILi32EEEEEENS_10bfloat16_tENS5_IJlSC_lEEESK_SL_NS4_8TiledMMAINS4_8MMA_AtomIJNS4_4SM904GMMA28MMA_64x128x16_F32BF16BF16_SSILNSP_5MajorE0ELSR_0ELNSP_7ScaleInE1ELSS_1EEEEEENS4_6LayoutISD_NS5_IJSC_NSA_ILi0EEESW_EEEEENS5_IJNS4_10UnderscoreESZ_SZ_EEEEENS4_13SM90_TMA_LOADENS4_14ComposedLayoutINS4_7SwizzleILi2ELi4ELi3EEENS4_18smem_ptr_flag_bitsILi16EEENSV_INS5_IJNSA_ILi8EEESI_EEENS5_IJSI_SC_EEEEEEEvNS4_8identityENS4_23SM90_TMA_LOAD_MULTICASTES1C_vS1D_EENS_8epilogue10collective6detail29Sm90TmaWarpSpecializedAdapterINS1H_15DefaultEpilogueISK_SL_SL_NS1G_6thread17LinearCombinationISK_Li1EffLNS1L_9ScaleType4KindE0ELNS_15FloatRoundStyleE2ESK_EENS1_15EpilogueDefaultEEEEEvvEEEEvNT_6ParamsE,"a",@progbits
	.sectionflags	@""
	.align	4
.nv.constant0._ZN7cutlass13device_kernelINS_4gemm6kernel13GemmUniversalIN4cute5tupleIJiiiiEEENS1_10collective13CollectiveMmaINS1_34MainloopSm90TmaGmmaWarpSpecializedILi4ENS5_IJNS4_1CILi2EEENSA_ILi1EEESC_EEENS1_35KernelTmaWarpSpecializedCooperativeEEENS5_IJNSA_ILi256EEENSA_ILi128EEENSA_ILi32EEEEEENS_10bfloat16_tENS5_IJlSC_lEEESK_SL_NS4_8TiledMMAINS4_8MMA_AtomIJNS4_4SM904GMMA28MMA_64x128x16_F32BF16BF16_SSILNSP_5MajorE0ELSR_0ELNSP_7ScaleInE1ELSS_1EEEEEENS4_6LayoutISD_NS5_IJSC_NSA_ILi0EEESW_EEEEENS5_IJNS4_10UnderscoreESZ_SZ_EEEEENS4_13SM90_TMA_LOADENS4_14ComposedLayoutINS4_7SwizzleILi2ELi4ELi3EEENS4_18smem_ptr_flag_bitsILi16EEENSV_INS5_IJNSA_ILi8EEESI_EEENS5_IJSI_SC_EEEEEEEvNS4_8identityENS4_23SM90_TMA_LOAD_MULTICASTES1C_vS1D_EENS_8epilogue10collective6detail29Sm90TmaWarpSpecializedAdapterINS1H_15DefaultEpilogueISK_SL_SL_NS1G_6thread17LinearCombinationISK_Li1EffLNS1L_9ScaleType4KindE0ELNS_15FloatRoundStyleE2ESK_EENS1_15EpilogueDefaultEEEEEvvEEEEvNT_6ParamsE:
	.zero		1664


//--------------------- SYMBOLS --------------------------

	.type		.nv.reservedSmem.offset0,@object
	.size		.nv.reservedSmem.offset0,0x4
	.type		__assertfail,@function
